	.target	sm_90a

	.elftype	@"ET_EXEC"


//--------------------- .note.nv.tkinfo           --------------------------
	.section	.note.nv.tkinfo,"",@"SHT_NOTE"
	.sectionflags	@"SHF_NOTE_NV_TKINFO"
	.tkinfo
        /*0018*/ 	.word	0x00000002
        /*0030*/ 	.string	""
        /*0030*/ 	.string	"ptxas"
        /*0030*/ 	.string	"Cuda compilation tools, release 13.0, V13.0.88"
        /*0030*/ 	.string	"Build cuda_13.0.r13.0/compiler.36424714_0"
        /*0030*/ 	.string	"-arch sm_90a -m 64 "



//--------------------- .note.nv.cuinfo           --------------------------
	.section	.note.nv.cuinfo,"",@"SHT_NOTE"
	.sectionflags	@"SHF_NOTE_NV_CUINFO"
        /*0018*/ 	.short	0x0002
        /*001a*/ 	.short	0x005a
        /*001c*/ 	.short	0x0082
	.zero		2


//--------------------- .nv.info                  --------------------------
	.section	.nv.info,"",@"SHT_CUDA_INFO"
	.align	4


	//----- nvinfo : EIATTR_REGCOUNT
	.align		4
        /*0000*/ 	.byte	0x04, 0x2f
        /*0002*/ 	.short	(.L_15 - .L_14)
	.align		4
.L_14:
        /*0004*/ 	.word	index@(_ZN7cutlass13device_kernelINS_4gemm6kernel13GemmUniversalIN4cute5tupleIJiiiiEEENS1_10collective13CollectiveMmaINS1_34MainloopSm90TmaGmmaWarpSpecializedILi9ENS5_IJNS4_1CILi2EEENSA_ILi1EEESC_EEENS1_35KernelTmaWarpSpecializedCooperativeEEENS5_IJNSA_ILi128EEENSA_ILi64EEENSA_ILi32EEEEEEfNS5_IJlSC_lEEEfSK_NS4_8TiledMMAINS4_8MMA_AtomIJNS4_4SM904GMMA29MMA_64x64x8_F32TF32TF32_SS_TNILNSO_7ScaleInE1ELSQ_1EEEEEENS4_6LayoutISD_NS5_IJSC_NSA_ILi0EEESU_EEEEENS5_IJNS4_10UnderscoreESX_SX_EEEEENS4_13SM90_TMA_LOADENS4_14ComposedLayoutINS4_7SwizzleILi3ELi4ELi3EEENS4_18smem_ptr_flag_bitsILi32EEENST_INS5_IJNSA_ILi8EEESI_EEENS5_IJSI_SC_EEEEEEEvNS4_8identityENS4_23SM90_TMA_LOAD_MULTICASTES1A_vS1B_EENS_8epilogue10collective6detail29Sm90TmaWarpSpecializedAdapterINS1F_15DefaultEpilogueIfSK_SK_NS1E_6thread17LinearCombinationIfLi1EffLNS1J_9ScaleType4KindE0ELNS_15FloatRoundStyleE2EfEENS1_15EpilogueDefaultEEEEEvvEEEEvNT_6ParamsE)
        /*0008*/ 	.word	0x000000a8


	//----- nvinfo : EIATTR_FRAME_SIZE
	.align		4
.L_15:
        /*000c*/ 	.byte	0x04, 0x11
        /*000e*/ 	.short	(.L_17 - .L_16)
	.align		4
.L_16:
        /*0010*/ 	.word	index@(_ZN7cutlass13device_kernelINS_4gemm6kernel13GemmUniversalIN4cute5tupleIJiiiiEEENS1_10collective13CollectiveMmaINS1_34MainloopSm90TmaGmmaWarpSpecializedILi9ENS5_IJNS4_1CILi2EEENSA_ILi1EEESC_EEENS1_35KernelTmaWarpSpecializedCooperativeEEENS5_IJNSA_ILi128EEENSA_ILi64EEENSA_ILi32EEEEEEfNS5_IJlSC_lEEEfSK_NS4_8TiledMMAINS4_8MMA_AtomIJNS4_4SM904GMMA29MMA_64x64x8_F32TF32TF32_SS_TNILNSO_7ScaleInE1ELSQ_1EEEEEENS4_6LayoutISD_NS5_IJSC_NSA_ILi0EEESU_EEEEENS5_IJNS4_10UnderscoreESX_SX_EEEEENS4_13SM90_TMA_LOADENS4_14ComposedLayoutINS4_7SwizzleILi3ELi4ELi3EEENS4_18smem_ptr_flag_bitsILi32EEENST_INS5_IJNSA_ILi8EEESI_EEENS5_IJSI_SC_EEEEEEEvNS4_8identityENS4_23SM90_TMA_LOAD_MULTICASTES1A_vS1B_EENS_8epilogue10collective6detail29Sm90TmaWarpSpecializedAdapterINS1F_15DefaultEpilogueIfSK_SK_NS1E_6thread17LinearCombinationIfLi1EffLNS1J_9ScaleType4KindE0ELNS_15FloatRoundStyleE2EfEENS1_15EpilogueDefaultEEEEEvvEEEEvNT_6ParamsE)
        /*0014*/ 	.word	0x00000000


	//----- nvinfo : EIATTR_MIN_STACK_SIZE
	.align		4
.L_17:
        /*0018*/ 	.byte	0x04, 0x12
        /*001a*/ 	.short	(.L_19 - .L_18)
	.align		4
.L_18:
        /*001c*/ 	.word	index@(_ZN7cutlass13device_kernelINS_4gemm6kernel13GemmUniversalIN4cute5tupleIJiiiiEEENS1_10collective13CollectiveMmaINS1_34MainloopSm90TmaGmmaWarpSpecializedILi9ENS5_IJNS4_1CILi2EEENSA_ILi1EEESC_EEENS1_35KernelTmaWarpSpecializedCooperativeEEENS5_IJNSA_ILi128EEENSA_ILi64EEENSA_ILi32EEEEEEfNS5_IJlSC_lEEEfSK_NS4_8TiledMMAINS4_8MMA_AtomIJNS4_4SM904GMMA29MMA_64x64x8_F32TF32TF32_SS_TNILNSO_7ScaleInE1ELSQ_1EEEEEENS4_6LayoutISD_NS5_IJSC_NSA_ILi0EEESU_EEEEENS5_IJNS4_10UnderscoreESX_SX_EEEEENS4_13SM90_TMA_LOADENS4_14ComposedLayoutINS4_7SwizzleILi3ELi4ELi3EEENS4_18smem_ptr_flag_bitsILi32EEENST_INS5_IJNSA_ILi8EEESI_EEENS5_IJSI_SC_EEEEEEEvNS4_8identityENS4_23SM90_TMA_LOAD_MULTICASTES1A_vS1B_EENS_8epilogue10collective6detail29Sm90TmaWarpSpecializedAdapterINS1F_15DefaultEpilogueIfSK_SK_NS1E_6thread17LinearCombinationIfLi1EffLNS1J_9ScaleType4KindE0ELNS_15FloatRoundStyleE2EfEENS1_15EpilogueDefaultEEEEEvvEEEEvNT_6ParamsE)
        /*0020*/ 	.word	0x00000000
.L_19:


//--------------------- .nv.compat                --------------------------
	.section	.nv.compat,"",@"SHT_CUDA_COMPAT_INFO"
	.align	4
        /*0000*/ 	.byte	0x02, 0x09, 0x01, 0x00, 0x02, 0x02, 0x04, 0x00, 0x02, 0x05, 0x05, 0x00, 0x03, 0x07, 0x01, 0x01
        /*0010*/ 	.byte	0x02, 0x03, 0x01, 0x00, 0x02, 0x06, 0x01, 0x00, 0x04, 0x0b, 0x08, 0x00, 0x00, 0x00, 0x00, 0x00
        /*0020*/ 	.byte	0x00, 0x00, 0x00, 0x00


//--------------------- .nv.info._ZN7cutlass13device_kernelINS_4gemm6kernel13GemmUniversalIN4cute5tupleIJiiiiEEENS1_10collective13CollectiveMmaINS1_34MainloopSm90TmaGmmaWarpSpecializedILi9ENS5_IJNS4_1CILi2EEENSA_ILi1EEESC_EEENS1_35KernelTmaWarpSpecializedCooperativeEEENS5_IJNSA_ILi128EEENSA_ILi64EEENSA_ILi32EEEEEEfNS5_IJlSC_lEEEfSK_NS4_8TiledMMAINS4_8MMA_AtomIJNS4_4SM904GMMA29MMA_64x64x8_F32TF32TF32_SS_TNILNSO_7ScaleInE1ELSQ_1EEEEEENS4_6LayoutISD_NS5_IJSC_NSA_ILi0EEESU_EEEEENS5_IJNS4_10UnderscoreESX_SX_EEEEENS4_13SM90_TMA_LOADENS4_14ComposedLayoutINS4_7SwizzleILi3ELi4ELi3EEENS4_18smem_ptr_flag_bitsILi32EEENST_INS5_IJNSA_ILi8EEESI_EEENS5_IJSI_SC_EEEEEEEvNS4_8identityENS4_23SM90_TMA_LOAD_MULTICASTES1A_vS1B_EENS_8epilogue10collective6detail29Sm90TmaWarpSpecializedAdapterINS1F_15DefaultEpilogueIfSK_SK_NS1E_6thread17LinearCombinationIfLi1EffLNS1J_9ScaleType4KindE0ELNS_15FloatRoundStyleE2EfEENS1_15EpilogueDefaultEEEEEvvEEEEvNT_6ParamsE --------------------------
	.section	.nv.info._ZN7cutlass13device_kernelINS_4gemm6kernel13GemmUniversalIN4cute5tupleIJiiiiEEENS1_10collective13CollectiveMmaINS1_34MainloopSm90TmaGmmaWarpSpecializedILi9ENS5_IJNS4_1CILi2EEENSA_ILi1EEESC_EEENS1_35KernelTmaWarpSpecializedCooperativeEEENS5_IJNSA_ILi128EEENSA_ILi64EEENSA_ILi32EEEEEEfNS5_IJlSC_lEEEfSK_NS4_8TiledMMAINS4_8MMA_AtomIJNS4_4SM904GMMA29MMA_64x64x8_F32TF32TF32_SS_TNILNSO_7ScaleInE1ELSQ_1EEEEEENS4_6LayoutISD_NS5_IJSC_NSA_ILi0EEESU_EEEEENS5_IJNS4_10UnderscoreESX_SX_EEEEENS4_13SM90_TMA_LOADENS4_14ComposedLayoutINS4_7SwizzleILi3ELi4ELi3EEENS4_18smem_ptr_flag_bitsILi32EEENST_INS5_IJNSA_ILi8EEESI_EEENS5_IJSI_SC_EEEEEEEvNS4_8identityENS4_23SM90_TMA_LOAD_MULTICASTES1A_vS1B_EENS_8epilogue10collective6detail29Sm90TmaWarpSpecializedAdapterINS1F_15DefaultEpilogueIfSK_SK_NS1E_6thread17LinearCombinationIfLi1EffLNS1J_9ScaleType4KindE0ELNS_15FloatRoundStyleE2EfEENS1_15EpilogueDefaultEEEEEvvEEEEvNT_6ParamsE,"",@"SHT_CUDA_INFO"
	.sectionflags	@""
	.align	4


	//----- nvinfo : EIATTR_CUDA_API_VERSION
	.align		4
        /*0000*/ 	.byte	0x04, 0x37
        /*0002*/ 	.short	(.L_21 - .L_20)
.L_20:
        /*0004*/ 	.word	0x00000082


	//----- nvinfo : EIATTR_KPARAM_INFO
	.align		4
.L_21:
        /*0008*/ 	.byte	0x04, 0x17
        /*000a*/ 	.short	(.L_23 - .L_22)
.L_22:
        /*000c*/ 	.word	0x00000000
        /*0010*/ 	.short	0x0000
        /*0012*/ 	.short	0x0070
        /*0014*/ 	.byte	0x00, 0xf0, 0x01, 0x10


	//----- nvinfo : EIATTR_SPARSE_MMA_MASK
	.align		4
.L_23:
        /*0018*/ 	.byte	0x03, 0x50
        /*001a*/ 	.short	0x0000


	//----- nvinfo : EIATTR_MAXREG_COUNT
	.align		4
        /*001c*/ 	.byte	0x03, 0x1b
        /*001e*/ 	.short	0x00a8


	//----- nvinfo : EIATTR_NUM_BARRIERS
	.align		4
        /*0020*/ 	.byte	0x02, 0x4c
        /*0022*/ 	.byte	0x01
	.zero		1


	//----- nvinfo : EIATTR_EXTERNS
	.align		4
        /*0024*/ 	.byte	0x04, 0x0f
        /*0026*/ 	.short	(.L_25 - .L_24)


	//   ....[0]....
	.align		4
.L_24:
        /*0028*/ 	.word	index@(__assertfail)


	//----- nvinfo : EIATTR_MERCURY_ISA_VERSION
	.align		4
.L_25:
        /*002c*/ 	.byte	0x03, 0x5f
        /*002e*/ 	.short	0x0101


	//----- nvinfo : EIATTR_INT_WARP_WIDE_INSTR_OFFSETS
	.align		4
        /*0030*/ 	.byte	0x04, 0x31
        /*0032*/ 	.short	(.L_27 - .L_26)


	//   ....[0]....
.L_26:
        /*0034*/ 	.word	0x00000550


	//   ....[1]....
        /*0038*/ 	.word	0x00000580


	//   ....[2]....
        /*003c*/ 	.word	0x00000740


	//----- nvinfo : EIATTR_COOP_GROUP_MASK_REGIDS
	.align		4
.L_27:
        /*0040*/ 	.byte	0x04, 0x29
        /*0042*/ 	.short	(.L_29 - .L_28)


	//   ....[0]....
.L_28:
        /*0044*/ 	.word	0xffffffff


	//   ....[1]....
        /*0048*/ 	.word	0xffffffff


	//   ....[2]....
        /*004c*/ 	.word	0xffffffff


	//   ....[3]....
        /*0050*/ 	.word	0xffffffff


	//   ....[4]....
        /*0054*/ 	.word	0xffffffff


	//   ....[5]....
        /*0058*/ 	.word	0xffffffff


	//----- nvinfo : EIATTR_COOP_GROUP_INSTR_OFFSETS
	.align		4
.L_29:
        /*005c*/ 	.byte	0x04, 0x28
        /*005e*/ 	.short	(.L_31 - .L_30)


	//   ....[0]....
.L_30:
        /*0060*/ 	.word	0x00000060


	//   ....[1]....
        /*0064*/ 	.word	0x00000070


	//   ....[2]....
        /*0068*/ 	.word	0x00000130


	//   ....[3]....
        /*006c*/ 	.word	0x000003a0


	//   ....[4]....
        /*0070*/ 	.word	0x000008c0


	//   ....[5]....
        /*0074*/ 	.word	0x00001300


	//----- nvinfo : EIATTR_REG_RECONFIG
	.align		4
.L_31:
        /*0078*/ 	.byte	0x01, 0x54
	.zero		2


	//----- nvinfo : EIATTR_SYSCALL_OFFSETS
	.align		4
        /*007c*/ 	.byte	0x04, 0x46
        /*007e*/ 	.short	(.L_33 - .L_32)


	//   ....[0]....
.L_32:
        /*0080*/ 	.word	0x000014c0


	//----- nvinfo : EIATTR_MBARRIER_INSTR_OFFSETS
	.align		4
.L_33:
        /*0084*/ 	.byte	0x04, 0x39
        /*0086*/ 	.short	(.L_35 - .L_34)


	//   ....[0]....
.L_34:
        /*0088*/ 	.word	0x00000250
        /*008c*/ 	.word	0x000000ff
        /*0090*/ 	.word	0x00000000
        /*0094*/ 	.short	0x0100
        /*0096*/ 	.byte	0x08
	.zero		1


	//   ....[1]....
        /*0098*/ 	.word	0x00000260
        /*009c*/ 	.word	0x000000ff
        /*00a0*/ 	.word	0x00000048
        /*00a4*/ 	.short	0x0100
        /*00a6*/ 	.byte	0x08
	.zero		1


	//   ....[2]....
        /*00a8*/ 	.word	0x00000270
        /*00ac*/ 	.word	0x000000ff
        /*00b0*/ 	.word	0x00000008
        /*00b4*/ 	.short	0x0100
        /*00b6*/ 	.byte	0x08
	.zero		1


	//   ....[3]....
        /*00b8*/ 	.word	0x00000280
        /*00bc*/ 	.word	0x000000ff
        /*00c0*/ 	.word	0x00000050
        /*00c4*/ 	.short	0x0100
        /*00c6*/ 	.byte	0x08
	.zero		1


	//   ....[4]....
        /*00c8*/ 	.word	0x00000290
        /*00cc*/ 	.word	0x000000ff
        /*00d0*/ 	.word	0x00000010
        /*00d4*/ 	.short	0x0100
        /*00d6*/ 	.byte	0x08
	.zero		1


	//   ....[5]....
        /*00d8*/ 	.word	0x000002a0
        /*00dc*/ 	.word	0x000000ff
        /*00e0*/ 	.word	0x00000058
        /*00e4*/ 	.short	0x0100
        /*00e6*/ 	.byte	0x08
	.zero		1


	//   ....[6]....
        /*00e8*/ 	.word	0x000002b0
        /*00ec*/ 	.word	0x000000ff
        /*00f0*/ 	.word	0x00000018
        /*00f4*/ 	.short	0x0100
        /*00f6*/ 	.byte	0x08
	.zero		1


	//   ....[7]....
        /*00f8*/ 	.word	0x000002c0
        /*00fc*/ 	.word	0x000000ff
        /*0100*/ 	.word	0x00000060
        /*0104*/ 	.short	0x0100
        /*0106*/ 	.byte	0x08
	.zero		1


	//   ....[8]....
        /*0108*/ 	.word	0x000002d0
        /*010c*/ 	.word	0x000000ff
        /*0110*/ 	.word	0x00000020
        /*0114*/ 	.short	0x0100
        /*0116*/ 	.byte	0x08
	.zero		1


	//   ....[9]....
        /*0118*/ 	.word	0x000002e0
        /*011c*/ 	.word	0x000000ff
        /*0120*/ 	.word	0x00000068
        /*0124*/ 	.short	0x0100
        /*0126*/ 	.byte	0x08
	.zero		1


	//   ....[10]....
        /*0128*/ 	.word	0x000002f0
        /*012c*/ 	.word	0x000000ff
        /*0130*/ 	.word	0x00000028
        /*0134*/ 	.short	0x0100
        /*0136*/ 	.byte	0x08
	.zero		1


	//   ....[11]....
        /*0138*/ 	.word	0x00000300
        /*013c*/ 	.word	0x000000ff
        /*0140*/ 	.word	0x00000070
        /*0144*/ 	.short	0x0100
        /*0146*/ 	.byte	0x08
	.zero		1


	//   ....[12]....
        /*0148*/ 	.word	0x00000310
        /*014c*/ 	.word	0x000000ff
        /*0150*/ 	.word	0x00000030
        /*0154*/ 	.short	0x0100
        /*0156*/ 	.byte	0x08
	.zero		1


	//   ....[13]....
        /*0158*/ 	.word	0x00000320
        /*015c*/ 	.word	0x000000ff
        /*0160*/ 	.word	0x00000078
        /*0164*/ 	.short	0x0100
        /*0166*/ 	.byte	0x08
	.zero		1


	//   ....[14]....
        /*0168*/ 	.word	0x00000330
        /*016c*/ 	.word	0x000000ff
        /*0170*/ 	.word	0x00000038
        /*0174*/ 	.short	0x0100
        /*0176*/ 	.byte	0x08
	.zero		1


	//   ....[15]....
        /*0178*/ 	.word	0x00000340
        /*017c*/ 	.word	0x000000ff
        /*0180*/ 	.word	0x00000080
        /*0184*/ 	.short	0x0100
        /*0186*/ 	.byte	0x08
	.zero		1


	//   ....[16]....
        /*0188*/ 	.word	0x00000350
        /*018c*/ 	.word	0x000000ff
        /*0190*/ 	.word	0x00000040
        /*0194*/ 	.short	0x0100
        /*0196*/ 	.byte	0x08
	.zero		1


	//   ....[17]....
        /*0198*/ 	.word	0x00000360
        /*019c*/ 	.word	0x000000ff
        /*01a0*/ 	.word	0x00000088
        /*01a4*/ 	.short	0x0100
        /*01a6*/ 	.byte	0x08
	.zero		1


	//   ....[18]....
        /*01a8*/ 	.word	0x000007c0
        /*01ac*/ 	.word	0x000000ff
        /*01b0*/ 	.word	0x000000a0
        /*01b4*/ 	.short	0x0100
        /*01b6*/ 	.byte	0x06
	.zero		1


	//   ....[19]....
        /*01b8*/ 	.word	0x00000850
        /*01bc*/ 	.word	0x000000ff
        /*01c0*/ 	.word	0x000000a8
        /*01c4*/ 	.short	0x0100
        /*01c6*/ 	.byte	0x06
	.zero		1


	//   ....[20]....
        /*01c8*/ 	.word	0x00001580
        /*01cc*/ 	.word	0x00000003
        /*01d0*/ 	.word	0x00000000
        /*01d4*/ 	.short	0x010a
        /*01d6*/ 	.byte	0x3f
	.zero		1


	//   ....[21]....
        /*01d8*/ 	.word	0x000015c0
        /*01dc*/ 	.word	0x00000003
        /*01e0*/ 	.word	0x00000000
        /*01e4*/ 	.short	0x010a
        /*01e6*/ 	.byte	0x3f
	.zero		1


	//   ....[22]....
        /*01e8*/ 	.word	0x00001990
        /*01ec*/ 	.word	0x00000005
        /*01f0*/ 	.word	0x00000000
        /*01f4*/ 	.short	0x010a
        /*01f6*/ 	.byte	0x3f
	.zero		1


	//   ....[23]....
        /*01f8*/ 	.word	0x000019d0
        /*01fc*/ 	.word	0x00000005
        /*0200*/ 	.word	0x00000000
        /*0204*/ 	.short	0x010a
        /*0206*/ 	.byte	0x3f
	.zero		1


	//   ....[24]....
        /*0208*/ 	.word	0x00001c30
        /*020c*/ 	.word	0x00000005
        /*0210*/ 	.word	0x00000000
        /*0214*/ 	.short	0x0101
        /*0216*/ 	.byte	0x3f
	.zero		1


	//   ....[25]....
        /*0218*/ 	.word	0x00001e50
        /*021c*/ 	.word	0x00000003
        /*0220*/ 	.word	0x00000000
        /*0224*/ 	.short	0x0101
        /*0226*/ 	.byte	0x3f
	.zero		1


	//   ....[26]....
        /*0228*/ 	.word	0x00004cf0
        /*022c*/ 	.word	0x00000017
        /*0230*/ 	.word	0x00000048
        /*0234*/ 	.short	0x010a
        /*0236*/ 	.byte	0x3f
	.zero		1


	//   ....[27]....
        /*0238*/ 	.word	0x00005060
        /*023c*/ 	.word	0x00000003
        /*0240*/ 	.word	0x000000a8
        /*0244*/ 	.short	0x0101
        /*0246*/ 	.byte	0x3f
	.zero		1


	//   ....[28]....
        /*0248*/ 	.word	0x000057c0
        /*024c*/ 	.word	0x00000007
        /*0250*/ 	.word	0x00000000
        /*0254*/ 	.short	0x010a
        /*0256*/ 	.byte	0x3f
	.zero		1


	//   ....[29]....
        /*0258*/ 	.word	0x00005840
        /*025c*/ 	.word	0x00000008
        /*0260*/ 	.word	0x00000000
        /*0264*/ 	.short	0x010a
        /*0266*/ 	.byte	0x3f
	.zero		1


	//   ....[30]....
        /*0268*/ 	.word	0x000058d0
        /*026c*/ 	.word	0x00000009
        /*0270*/ 	.word	0x00000000
        /*0274*/ 	.short	0x010a
        /*0276*/ 	.byte	0x3f
	.zero		1


	//   ....[31]....
        /*0278*/ 	.word	0x00005960
        /*027c*/ 	.word	0x00000008
        /*0280*/ 	.word	0x00000000
        /*0284*/ 	.short	0x010a
        /*0286*/ 	.byte	0x3f
	.zero		1


	//   ....[32]....
        /*0288*/ 	.word	0x000059f0
        /*028c*/ 	.word	0x00000009
        /*0290*/ 	.word	0x00000000
        /*0294*/ 	.short	0x010a
        /*0296*/ 	.byte	0x3f
	.zero		1


	//   ....[33]....
        /*0298*/ 	.word	0x00005a80
        /*029c*/ 	.word	0x00000008
        /*02a0*/ 	.word	0x00000000
        /*02a4*/ 	.short	0x010a
        /*02a6*/ 	.byte	0x3f
	.zero		1


	//   ....[34]....
        /*02a8*/ 	.word	0x00005b10
        /*02ac*/ 	.word	0x00000009
        /*02b0*/ 	.word	0x00000000
        /*02b4*/ 	.short	0x010a
        /*02b6*/ 	.byte	0x3f
	.zero		1


	//   ....[35]....
        /*02b8*/ 	.word	0x00005ba0
        /*02bc*/ 	.word	0x00000006
        /*02c0*/ 	.word	0x00000000
        /*02c4*/ 	.short	0x010a
        /*02c6*/ 	.byte	0x3f
	.zero		1


	//   ....[36]....
        /*02c8*/ 	.word	0x00005c30
        /*02cc*/ 	.word	0x00000003
        /*02d0*/ 	.word	0x00000000
        /*02d4*/ 	.short	0x010a
        /*02d6*/ 	.byte	0x3f
	.zero		1


	//   ....[37]....
        /*02d8*/ 	.word	0x00005c90
        /*02dc*/ 	.word	0x00000003
        /*02e0*/ 	.word	0x00000000
        /*02e4*/ 	.short	0x010a
        /*02e6*/ 	.byte	0x3f
	.zero		1


	//   ....[38]....
        /*02e8*/ 	.word	0x00005ce0
        /*02ec*/ 	.word	0x00000005
        /*02f0*/ 	.word	0x00000000
        /*02f4*/ 	.short	0x010a
        /*02f6*/ 	.byte	0x3f
	.zero		1


	//   ....[39]....
        /*02f8*/ 	.word	0x00005db0
        /*02fc*/ 	.word	0x00000017
        /*0300*/ 	.word	0x00000048
        /*0304*/ 	.short	0x010a
        /*0306*/ 	.byte	0x3f
	.zero		1


	//   ....[40]....
        /*0308*/ 	.word	0x00005e80
        /*030c*/ 	.word	0x00000007
        /*0310*/ 	.word	0x00000000
        /*0314*/ 	.short	0x010a
        /*0316*/ 	.byte	0x3f
	.zero		1


	//   ....[41]....
        /*0318*/ 	.word	0x00005ed0
        /*031c*/ 	.word	0x00000008
        /*0320*/ 	.word	0x00000000
        /*0324*/ 	.short	0x010a
        /*0326*/ 	.byte	0x3f
	.zero		1


	//   ....[42]....
        /*0328*/ 	.word	0x00005f20
        /*032c*/ 	.word	0x00000009
        /*0330*/ 	.word	0x00000000
        /*0334*/ 	.short	0x010a
        /*0336*/ 	.byte	0x3f
	.zero		1


	//   ....[43]....
        /*0338*/ 	.word	0x00005f70
        /*033c*/ 	.word	0x00000008
        /*0340*/ 	.word	0x00000000
        /*0344*/ 	.short	0x010a
        /*0346*/ 	.byte	0x3f
	.zero		1


	//   ....[44]....
        /*0348*/ 	.word	0x00005fc0
        /*034c*/ 	.word	0x00000009
        /*0350*/ 	.word	0x00000000
        /*0354*/ 	.short	0x010a
        /*0356*/ 	.byte	0x3f
	.zero		1


	//   ....[45]....
        /*0358*/ 	.word	0x00006010
        /*035c*/ 	.word	0x00000008
        /*0360*/ 	.word	0x00000000
        /*0364*/ 	.short	0x010a
        /*0366*/ 	.byte	0x3f
	.zero		1


	//   ....[46]....
        /*0368*/ 	.word	0x00006060
        /*036c*/ 	.word	0x00000009
        /*0370*/ 	.word	0x00000000
        /*0374*/ 	.short	0x010a
        /*0376*/ 	.byte	0x3f
	.zero		1


	//   ....[47]....
        /*0378*/ 	.word	0x000060b0
        /*037c*/ 	.word	0x00000006
        /*0380*/ 	.word	0x00000000
        /*0384*/ 	.short	0x010a
        /*0386*/ 	.byte	0x3f
	.zero		1


	//----- nvinfo : EIATTR_NUM_MBARRIERS
	.align		4
.L_35:
        /*0388*/ 	.byte	0x03, 0x38
        /*038a*/ 	.short	0x0014


	//----- nvinfo : EIATTR_EXIT_INSTR_OFFSETS
	.align		4
        /*038c*/ 	.byte	0x04, 0x1c
        /*038e*/ 	.short	(.L_37 - .L_36)


	//   ....[0]....
.L_36:
        /*0390*/ 	.word	0x00000a20


	//   ....[1]....
        /*0394*/ 	.word	0x00001230


	//   ....[2]....
        /*0398*/ 	.word	0x00004400


	//   ....[3]....
        /*039c*/ 	.word	0x00004960


	//   ....[4]....
        /*03a0*/ 	.word	0x00005c80


	//----- nvinfo : EIATTR_MAX_THREADS
	.align		4
.L_37:
        /*03a4*/ 	.byte	0x04, 0x05
        /*03a6*/ 	.short	(.L_39 - .L_38)
.L_38:
        /*03a8*/ 	.word	0x00000180
        /*03ac*/ 	.word	0x00000001
        /*03b0*/ 	.word	0x00000001


	//----- nvinfo : EIATTR_CRS_STACK_SIZE
	.align		4
.L_39:
        /*03b4*/ 	.byte	0x04, 0x1e
        /*03b6*/ 	.short	(.L_41 - .L_40)
.L_40:
        /*03b8*/ 	.word	0x00000000


	//----- nvinfo : EIATTR_CBANK_PARAM_SIZE
	.align		4
.L_41:
        /*03bc*/ 	.byte	0x03, 0x19
        /*03be*/ 	.short	0x0470


	//----- nvinfo : EIATTR_PARAM_CBANK
	.align		4
        /*03c0*/ 	.byte	0x04, 0x0a
        /*03c2*/ 	.short	(.L_43 - .L_42)
	.align		4
.L_42:
        /*03c4*/ 	.word	index@(.nv.constant0._ZN7cutlass13device_kernelINS_4gemm6kernel13GemmUniversalIN4cute5tupleIJiiiiEEENS1_10collective13CollectiveMmaINS1_34MainloopSm90TmaGmmaWarpSpecializedILi9ENS5_IJNS4_1CILi2EEENSA_ILi1EEESC_EEENS1_35KernelTmaWarpSpecializedCooperativeEEENS5_IJNSA_ILi128EEENSA_ILi64EEENSA_ILi32EEEEEEfNS5_IJlSC_lEEEfSK_NS4_8TiledMMAINS4_8MMA_AtomIJNS4_4SM904GMMA29MMA_64x64x8_F32TF32TF32_SS_TNILNSO_7ScaleInE1ELSQ_1EEEEEENS4_6LayoutISD_NS5_IJSC_NSA_ILi0EEESU_EEEEENS5_IJNS4_10UnderscoreESX_SX_EEEEENS4_13SM90_TMA_LOADENS4_14ComposedLayoutINS4_7SwizzleILi3ELi4ELi3EEENS4_18smem_ptr_flag_bitsILi32EEENST_INS5_IJNSA_ILi8EEESI_EEENS5_IJSI_SC_EEEEEEEvNS4_8identityENS4_23SM90_TMA_LOAD_MULTICASTES1A_vS1B_EENS_8epilogue10collective6detail29Sm90TmaWarpSpecializedAdapterINS1F_15DefaultEpilogueIfSK_SK_NS1E_6thread17LinearCombinationIfLi1EffLNS1J_9ScaleType4KindE0ELNS_15FloatRoundStyleE2EfEENS1_15EpilogueDefaultEEEEEvvEEEEvNT_6ParamsE)
        /*03c8*/ 	.short	0x0210
        /*03ca*/ 	.short	0x0470


	//----- nvinfo : EIATTR_SW_WAR
	.align		4
.L_43:
        /*03cc*/ 	.byte	0x04, 0x36
        /*03ce*/ 	.short	(.L_45 - .L_44)
.L_44:
        /*03d0*/ 	.word	0x00000008
.L_45:


//--------------------- .nv.callgraph             --------------------------
	.section	.nv.callgraph,"",@"SHT_CUDA_CALLGRAPH"
	.align	4
	.sectionentsize	8
	.align		4
        /*0000*/ 	.word	0x00000000
	.align		4
        /*0004*/ 	.word	0xffffffff
	.align		4
        /*0008*/ 	.word	index@(_ZN7cutlass13device_kernelINS_4gemm6kernel13GemmUniversalIN4cute5tupleIJiiiiEEENS1_10collective13CollectiveMmaINS1_34MainloopSm90TmaGmmaWarpSpecializedILi9ENS5_IJNS4_1CILi2EEENSA_ILi1EEESC_EEENS1_35KernelTmaWarpSpecializedCooperativeEEENS5_IJNSA_ILi128EEENSA_ILi64EEENSA_ILi32EEEEEEfNS5_IJlSC_lEEEfSK_NS4_8TiledMMAINS4_8MMA_AtomIJNS4_4SM904GMMA29MMA_64x64x8_F32TF32TF32_SS_TNILNSO_7ScaleInE1ELSQ_1EEEEEENS4_6LayoutISD_NS5_IJSC_NSA_ILi0EEESU_EEEEENS5_IJNS4_10UnderscoreESX_SX_EEEEENS4_13SM90_TMA_LOADENS4_14ComposedLayoutINS4_7SwizzleILi3ELi4ELi3EEENS4_18smem_ptr_flag_bitsILi32EEENST_INS5_IJNSA_ILi8EEESI_EEENS5_IJSI_SC_EEEEEEEvNS4_8identityENS4_23SM90_TMA_LOAD_MULTICASTES1A_vS1B_EENS_8epilogue10collective6detail29Sm90TmaWarpSpecializedAdapterINS1F_15DefaultEpilogueIfSK_SK_NS1E_6thread17LinearCombinationIfLi1EffLNS1J_9ScaleType4KindE0ELNS_15FloatRoundStyleE2EfEENS1_15EpilogueDefaultEEEEEvvEEEEvNT_6ParamsE)
	.align		4
        /*000c*/ 	.word	index@(__assertfail)
	.align		4
        /*0010*/ 	.word	0x00000000
	.align		4
        /*0014*/ 	.word	0xfffffffe
	.align		4
        /*0018*/ 	.word	0x00000000
	.align		4
        /*001c*/ 	.word	0xfffffffd
	.align		4
        /*0020*/ 	.word	0x00000000
	.align		4
        /*0024*/ 	.word	0xfffffffc


//--------------------- .nv.constant4             --------------------------
	.section	.nv.constant4,"a",@progbits
	.align	8
	.align		8
.nv.constant4:
        /*0000*/ 	.dword	__assertfail
	.align		8
        /*0008*/ 	.dword	__unnamed_1
	.align		8
        /*0010*/ 	.dword	_ZN40_INTERNAL_ae8289e2_4_k_cu_a261e2be_302524cuda3std3__45__cpo5beginE
	.align		8
        /*0018*/ 	.dword	_ZN40_INTERNAL_ae8289e2_4_k_cu_a261e2be_302524cuda3std3__45__cpo3endE
	.align		8
        /*0020*/ 	.dword	_ZN40_INTERNAL_ae8289e2_4_k_cu_a261e2be_302524cuda3std3__45__cpo6cbeginE
	.align		8
        /*0028*/ 	.dword	_ZN40_INTERNAL_ae8289e2_4_k_cu_a261e2be_302524cuda3std3__45__cpo4cendE
	.align		8
        /*0030*/ 	.dword	_ZN40_INTERNAL_ae8289e2_4_k_cu_a261e2be_302524cuda3std3__442_GLOBAL__N__ae8289e2_4_k_cu_a261e2be_302526ignoreE
	.align		8
        /*0038*/ 	.dword	_ZN40_INTERNAL_ae8289e2_4_k_cu_a261e2be_302524cuda3std3__419piecewise_constructE
	.align		8
        /*0040*/ 	.dword	_ZN40_INTERNAL_ae8289e2_4_k_cu_a261e2be_302524cuda3std3__48in_placeE
	.align		8
        /*0048*/ 	.dword	_ZN40_INTERNAL_ae8289e2_4_k_cu_a261e2be_302524cuda3std6ranges3__45__cpo4swapE
	.align		8
        /*0050*/ 	.dword	_ZN40_INTERNAL_ae8289e2_4_k_cu_a261e2be_302524cuda3std6ranges3__45__cpo9iter_moveE
	.align		8
        /*0058*/ 	.dword	_ZN40_INTERNAL_ae8289e2_4_k_cu_a261e2be_302524cute7productE
	.align		8
        /*0060*/ 	.dword	_ZN40_INTERNAL_ae8289e2_4_k_cu_a261e2be_302524cute1_E
	.align		8
        /*0068*/ 	.dword	$str$22
	.align		8
        /*0070*/ 	.dword	$str$23


//--------------------- .text._ZN7cutlass13device_kernelINS_4gemm6kernel13GemmUniversalIN4cute5tupleIJiiiiEEENS1_10collective13CollectiveMmaINS1_34MainloopSm90TmaGmmaWarpSpecializedILi9ENS5_IJNS4_1CILi2EEENSA_ILi1EEESC_EEENS1_35KernelTmaWarpSpecializedCooperativeEEENS5_IJNSA_ILi128EEENSA_ILi64EEENSA_ILi32EEEEEEfNS5_IJlSC_lEEEfSK_NS4_8TiledMMAINS4_8MMA_AtomIJNS4_4SM904GMMA29MMA_64x64x8_F32TF32TF32_SS_TNILNSO_7ScaleInE1ELSQ_1EEEEEENS4_6LayoutISD_NS5_IJSC_NSA_ILi0EEESU_EEEEENS5_IJNS4_10UnderscoreESX_SX_EEEEENS4_13SM90_TMA_LOADENS4_14ComposedLayoutINS4_7SwizzleILi3ELi4ELi3EEENS4_18smem_ptr_flag_bitsILi32EEENST_INS5_IJNSA_ILi8EEESI_EEENS5_IJSI_SC_EEEEEEEvNS4_8identityENS4_23SM90_TMA_LOAD_MULTICASTES1A_vS1B_EENS_8epilogue10collective6detail29Sm90TmaWarpSpecializedAdapterINS1F_15DefaultEpilogueIfSK_SK_NS1E_6thread17LinearCombinationIfLi1EffLNS1J_9ScaleType4KindE0ELNS_15FloatRoundStyleE2EfEENS1_15EpilogueDefaultEEEEEvvEEEEvNT_6ParamsE --------------------------
	.section	.text._ZN7cutlass13device_kernelINS_4gemm6kernel13GemmUniversalIN4cute5tupleIJiiiiEEENS1_10collective13CollectiveMmaINS1_34MainloopSm90TmaGmmaWarpSpecializedILi9ENS5_IJNS4_1CILi2EEENSA_ILi1EEESC_EEENS1_35KernelTmaWarpSpecializedCooperativeEEENS5_IJNSA_ILi128EEENSA_ILi64EEENSA_ILi32EEEEEEfNS5_IJlSC_lEEEfSK_NS4_8TiledMMAINS4_8MMA_AtomIJNS4_4SM904GMMA29MMA_64x64x8_F32TF32TF32_SS_TNILNSO_7ScaleInE1ELSQ_1EEEEEENS4_6LayoutISD_NS5_IJSC_NSA_ILi0EEESU_EEEEENS5_IJNS4_10UnderscoreESX_SX_EEEEENS4_13SM90_TMA_LOADENS4_14ComposedLayoutINS4_7SwizzleILi3ELi4ELi3EEENS4_18smem_ptr_flag_bitsILi32EEENST_INS5_IJNSA_ILi8EEESI_EEENS5_IJSI_SC_EEEEEEEvNS4_8identityENS4_23SM90_TMA_LOAD_MULTICASTES1A_vS1B_EENS_8epilogue10collective6detail29Sm90TmaWarpSpecializedAdapterINS1F_15DefaultEpilogueIfSK_SK_NS1E_6thread17LinearCombinationIfLi1EffLNS1J_9ScaleType4KindE0ELNS_15FloatRoundStyleE2EfEENS1_15EpilogueDefaultEEEEEvvEEEEvNT_6ParamsE,"ax",@progbits
	.align	128
.text._ZN7cutlass13device_kernelINS_4gemm6kernel13GemmUniversalIN4cute5tupleIJiiiiEEENS1_10collective13CollectiveMmaINS1_34MainloopSm90TmaGmmaWarpSpecializedILi9ENS5_IJNS4_1CILi2EEENSA_ILi1EEESC_EEENS1_35KernelTmaWarpSpecializedCooperativeEEENS5_IJNSA_ILi128EEENSA_ILi64EEENSA_ILi32EEEEEEfNS5_IJlSC_lEEEfSK_NS4_8TiledMMAINS4_8MMA_AtomIJNS4_4SM904GMMA29MMA_64x64x8_F32TF32TF32_SS_TNILNSO_7ScaleInE1ELSQ_1EEEEEENS4_6LayoutISD_NS5_IJSC_NSA_ILi0EEESU_EEEEENS5_IJNS4_10UnderscoreESX_SX_EEEEENS4_13SM90_TMA_LOADENS4_14ComposedLayoutINS4_7SwizzleILi3ELi4ELi3EEENS4_18smem_ptr_flag_bitsILi32EEENST_INS5_IJNSA_ILi8EEESI_EEENS5_IJSI_SC_EEEEEEEvNS4_8identityENS4_23SM90_TMA_LOAD_MULTICASTES1A_vS1B_EENS_8epilogue10collective6detail29Sm90TmaWarpSpecializedAdapterINS1F_15DefaultEpilogueIfSK_SK_NS1E_6thread17LinearCombinationIfLi1EffLNS1J_9ScaleType4KindE0ELNS_15FloatRoundStyleE2EfEENS1_15EpilogueDefaultEEEEEvvEEEEvNT_6ParamsE:
        .type           _ZN7cutlass13device_kernelINS_4gemm6kernel13GemmUniversalIN4cute5tupleIJiiiiEEENS1_10collective13CollectiveMmaINS1_34MainloopSm90TmaGmmaWarpSpecializedILi9ENS5_IJNS4_1CILi2EEENSA_ILi1EEESC_EEENS1_35KernelTmaWarpSpecializedCooperativeEEENS5_IJNSA_ILi128EEENSA_ILi64EEENSA_ILi32EEEEEEfNS5_IJlSC_lEEEfSK_NS4_8TiledMMAINS4_8MMA_AtomIJNS4_4SM904GMMA29MMA_64x64x8_F32TF32TF32_SS_TNILNSO_7ScaleInE1ELSQ_1EEEEEENS4_6LayoutISD_NS5_IJSC_NSA_ILi0EEESU_EEEEENS5_IJNS4_10UnderscoreESX_SX_EEEEENS4_13SM90_TMA_LOADENS4_14ComposedLayoutINS4_7SwizzleILi3ELi4ELi3EEENS4_18smem_ptr_flag_bitsILi32EEENST_INS5_IJNSA_ILi8EEESI_EEENS5_IJSI_SC_EEEEEEEvNS4_8identityENS4_23SM90_TMA_LOAD_MULTICASTES1A_vS1B_EENS_8epilogue10collective6detail29Sm90TmaWarpSpecializedAdapterINS1F_15DefaultEpilogueIfSK_SK_NS1E_6thread17LinearCombinationIfLi1EffLNS1J_9ScaleType4KindE0ELNS_15FloatRoundStyleE2EfEENS1_15EpilogueDefaultEEEEEvvEEEEvNT_6ParamsE,@function
        .size           _ZN7cutlass13device_kernelINS_4gemm6kernel13GemmUniversalIN4cute5tupleIJiiiiEEENS1_10collective13CollectiveMmaINS1_34MainloopSm90TmaGmmaWarpSpecializedILi9ENS5_IJNS4_1CILi2EEENSA_ILi1EEESC_EEENS1_35KernelTmaWarpSpecializedCooperativeEEENS5_IJNSA_ILi128EEENSA_ILi64EEENSA_ILi32EEEEEEfNS5_IJlSC_lEEEfSK_NS4_8TiledMMAINS4_8MMA_AtomIJNS4_4SM904GMMA29MMA_64x64x8_F32TF32TF32_SS_TNILNSO_7ScaleInE1ELSQ_1EEEEEENS4_6LayoutISD_NS5_IJSC_NSA_ILi0EEESU_EEEEENS5_IJNS4_10UnderscoreESX_SX_EEEEENS4_13SM90_TMA_LOADENS4_14ComposedLayoutINS4_7SwizzleILi3ELi4ELi3EEENS4_18smem_ptr_flag_bitsILi32EEENST_INS5_IJNSA_ILi8EEESI_EEENS5_IJSI_SC_EEEEEEEvNS4_8identityENS4_23SM90_TMA_LOAD_MULTICASTES1A_vS1B_EENS_8epilogue10collective6detail29Sm90TmaWarpSpecializedAdapterINS1F_15DefaultEpilogueIfSK_SK_NS1E_6thread17LinearCombinationIfLi1EffLNS1J_9ScaleType4KindE0ELNS_15FloatRoundStyleE2EfEENS1_15EpilogueDefaultEEEEEvvEEEEvNT_6ParamsE,(.L_x_146 - _ZN7cutlass13device_kernelINS_4gemm6kernel13GemmUniversalIN4cute5tupleIJiiiiEEENS1_10collective13CollectiveMmaINS1_34MainloopSm90TmaGmmaWarpSpecializedILi9ENS5_IJNS4_1CILi2EEENSA_ILi1EEESC_EEENS1_35KernelTmaWarpSpecializedCooperativeEEENS5_IJNSA_ILi128EEENSA_ILi64EEENSA_ILi32EEEEEEfNS5_IJlSC_lEEEfSK_NS4_8TiledMMAINS4_8MMA_AtomIJNS4_4SM904GMMA29MMA_64x64x8_F32TF32TF32_SS_TNILNSO_7ScaleInE1ELSQ_1EEEEEENS4_6LayoutISD_NS5_IJSC_NSA_ILi0EEESU_EEEEENS5_IJNS4_10UnderscoreESX_SX_EEEEENS4_13SM90_TMA_LOADENS4_14ComposedLayoutINS4_7SwizzleILi3ELi4ELi3EEENS4_18smem_ptr_flag_bitsILi32EEENST_INS5_IJNSA_ILi8EEESI_EEENS5_IJSI_SC_EEEEEEEvNS4_8identityENS4_23SM90_TMA_LOAD_MULTICASTES1A_vS1B_EENS_8epilogue10collective6detail29Sm90TmaWarpSpecializedAdapterINS1F_15DefaultEpilogueIfSK_SK_NS1E_6thread17LinearCombinationIfLi1EffLNS1J_9ScaleType4KindE0ELNS_15FloatRoundStyleE2EfEENS1_15EpilogueDefaultEEEEEvvEEEEvNT_6ParamsE)
        .other          _ZN7cutlass13device_kernelINS_4gemm6kernel13GemmUniversalIN4cute5tupleIJiiiiEEENS1_10collective13CollectiveMmaINS1_34MainloopSm90TmaGmmaWarpSpecializedILi9ENS5_IJNS4_1CILi2EEENSA_ILi1EEESC_EEENS1_35KernelTmaWarpSpecializedCooperativeEEENS5_IJNSA_ILi128EEENSA_ILi64EEENSA_ILi32EEEEEEfNS5_IJlSC_lEEEfSK_NS4_8TiledMMAINS4_8MMA_AtomIJNS4_4SM904GMMA29MMA_64x64x8_F32TF32TF32_SS_TNILNSO_7ScaleInE1ELSQ_1EEEEEENS4_6LayoutISD_NS5_IJSC_NSA_ILi0EEESU_EEEEENS5_IJNS4_10UnderscoreESX_SX_EEEEENS4_13SM90_TMA_LOADENS4_14ComposedLayoutINS4_7SwizzleILi3ELi4ELi3EEENS4_18smem_ptr_flag_bitsILi32EEENST_INS5_IJNSA_ILi8EEESI_EEENS5_IJSI_SC_EEEEEEEvNS4_8identityENS4_23SM90_TMA_LOAD_MULTICASTES1A_vS1B_EENS_8epilogue10collective6detail29Sm90TmaWarpSpecializedAdapterINS1F_15DefaultEpilogueIfSK_SK_NS1E_6thread17LinearCombinationIfLi1EffLNS1J_9ScaleType4KindE0ELNS_15FloatRoundStyleE2EfEENS1_15EpilogueDefaultEEEEEvvEEEEvNT_6ParamsE,@"STO_CUDA_ENTRY STV_DEFAULT"
_ZN7cutlass13device_kernelINS_4gemm6kernel13GemmUniversalIN4cute5tupleIJiiiiEEENS1_10collective13CollectiveMmaINS1_34MainloopSm90TmaGmmaWarpSpecializedILi9ENS5_IJNS4_1CILi2EEENSA_ILi1EEESC_EEENS1_35KernelTmaWarpSpecializedCooperativeEEENS5_IJNSA_ILi128EEENSA_ILi64EEENSA_ILi32EEEEEEfNS5_IJlSC_lEEEfSK_NS4_8TiledMMAINS4_8MMA_AtomIJNS4_4SM904GMMA29MMA_64x64x8_F32TF32TF32_SS_TNILNSO_7ScaleInE1ELSQ_1EEEEEENS4_6LayoutISD_NS5_IJSC_NSA_ILi0EEESU_EEEEENS5_IJNS4_10UnderscoreESX_SX_EEEEENS4_13SM90_TMA_LOADENS4_14ComposedLayoutINS4_7SwizzleILi3ELi4ELi3EEENS4_18smem_ptr_flag_bitsILi32EEENST_INS5_IJNSA_ILi8EEESI_EEENS5_IJSI_SC_EEEEEEEvNS4_8identityENS4_23SM90_TMA_LOAD_MULTICASTES1A_vS1B_EENS_8epilogue10collective6detail29Sm90TmaWarpSpecializedAdapterINS1F_15DefaultEpilogueIfSK_SK_NS1E_6thread17LinearCombinationIfLi1EffLNS1J_9ScaleType4KindE0ELNS_15FloatRoundStyleE2EfEENS1_15EpilogueDefaultEEEEEvvEEEEvNT_6ParamsE:
[----:B------:R-:W0:Y:S01]  /*0000*/  LDC R1, c[0x0][0x28] ;  /* 0x00000a00ff017b82 */ /* 0x000e220000000800 */
[----:B------:R-:W1:Y:S01]  /*0010*/  S2R R18, SR_TID.X ;  /* 0x0000000000127919 */ /* 0x000e620000002100 */
[----:B------:R-:W-:Y:S01]  /*0020*/  ELECT P0, URZ, PT ;  /* 0x00000000003f782f */ /* 0x000fe20003800000 */
[----:B------:R-:W-:Y:S01]  /*0030*/  BSSY B0, `(.L_x_0) ;  /* 0x000000f000007945 */ /* 0x000fe20003800000 */
[--C-:B-1----:R-:W-:Y:S02]  /*0040*/  SHF.R.U32.HI R0, RZ, 0x5, R18.reuse ;  /* 0x00000005ff007819 */ /* 0x102fe40000011612 */
[----:B------:R-:W-:-:S03]  /*0050*/  SHF.R.U32.HI R3, RZ, 0x7, R18 ;  /* 0x00000007ff037819 */ /* 0x000fc60000011612 */
[----:B------:R-:W1:Y:S04]  /*0060*/  SHFL.IDX PT, R2, R0, RZ, 0x1f ;  /* 0x00001fff00027589 */ /* 0x000e6800000e0000 */
[----:B------:R2:W3:Y:S01]  /*0070*/  SHFL.IDX PT, R5, R3, RZ, 0x1f ;  /* 0x00001fff03057589 */ /* 0x0004e200000e0000 */
[----:B-1----:R-:W-:-:S13]  /*0080*/  ISETP.NE.OR P0, PT, R2, RZ, !P0 ;  /* 0x000000ff0200720c */ /* 0x002fda0004705670 */
[----:B0-23--:R-:W-:Y:S05]  /*0090*/  @P0 BRA `(.L_x_1) ;  /* 0x0000000000200947 */ /* 0x00dfea0003800000 */
[----:B------:R-:W-:Y:S02]  /*00a0*/  ULDC.64 UR4, c[0x0][0x198] ;  /* 0x0000660000047ab9 */ /* 0x000fe40000000a00 */
[----:B------:R-:W-:Y:S02]  /*00b0*/  UIADD3 UR6, UP0, UR4, 0xf0, URZ ;  /* 0x000000f004067890 */ /* 0x000fe4000ff1e03f */
[----:B------:R-:W-:Y:S02]  /*00c0*/  UIADD3 UR4, UP1, UR4, 0x1f0, URZ ;  /* 0x000001f004047890 */ /* 0x000fe4000ff3e03f */
[----:B------:R-:W-:Y:S02]  /*00d0*/  UIADD3.X UR7, URZ, UR5, URZ, UP0, !UPT ;  /* 0x000000053f077290 */ /* 0x000fe400087fe43f */
[----:B------:R-:W-:-:S07]  /*00e0*/  UIADD3.X UR5, URZ, UR5, URZ, UP1, !UPT ;  /* 0x000000053f057290 */ /* 0x000fce0008ffe43f */
[----:B------:R0:W-:Y:S02]  /*00f0*/  UTMACCTL.PF [UR6] ;  /* 0x00000000060079b9 */ /* 0x0001e40008040000 */
[----:B------:R0:W-:Y:S02]  /*0100*/  UTMACCTL.PF [UR4] ;  /* 0x00000000040079b9 */ /* 0x0001e40008040000 */
[----:B0-----:R-:W-:Y:S01]  /*0110*/  NOP ;  /* 0x0000000000007918 */ /* 0x001fe20000000000 */
.L_x_1:
[----:B------:R-:W-:Y:S05]  /*0120*/  BSYNC B0 ;  /* 0x0000000000007941 */ /* 0x000fea0003800000 */
.L_x_0:
[----:B------:R-:W0:Y:S02]  /*0130*/  SHFL.IDX PT, R3, R0, RZ, 0x1f ;  /* 0x00001fff00037589 */ /* 0x000e2400000e0000 */
[----:B0-----:R-:W-:-:S13]  /*0140*/  ISETP.NE.AND P0, PT, R3, RZ, PT ;  /* 0x000000ff0300720c */ /* 0x001fda0003f05270 */
[----:B------:R-:W-:Y:S05]  /*0150*/  @P0 BRA `(.L_x_2) ;  /* 0x00000000008c0947 */ /* 0x000fea0003800000 */
[----:B------:R-:W-:Y:S01]  /*0160*/  ELECT P0, URZ, PT ;  /* 0x00000000003f782f */ /* 0x000fe20003800000 */
[----:B------:R-:W-:-:S12]  /*0170*/  BSSY B0, `(.L_x_2) ;  /* 0x0000021000007945 */ /* 0x000fd80003800000 */
[----:B------:R-:W-:Y:S05]  /*0180*/  @!P0 BRA `(.L_x_3) ;  /* 0x00000000007c8947 */ /* 0x000fea0003800000 */
[----:B------:R-:W0:Y:S01]  /*0190*/  S2UR UR8, SR_CgaCtaId ;  /* 0x00000000000879c3 */ /* 0x000e220000008800 */
[----:B------:R-:W-:Y:S01]  /*01a0*/  UMOV UR4, 0x400 ;  /* 0x0000040000047882 */ /* 0x000fe20000000000 */
[----:B------:R-:W-:Y:S01]  /*01b0*/  UMOV UR5, 0x1 ;  /* 0x0000000100057882 */ /* 0x000fe20000000000 */
[----:B------:R-:W-:Y:S02]  /*01c0*/  UMOV UR6, 0x4 ;  /* 0x0000000400067882 */ /* 0x000fe40000000000 */
[----:B------:R-:W-:-:S04]  /*01d0*/  UIADD3 UR6, -UR6, 0x100000, URZ ;  /* 0x0010000006067890 */ /* 0x000fc8000fffe13f */
[----:B------:R-:W-:Y:S02]  /*01e0*/  USHF.L.U32 UR7, UR6, 0xb, URZ ;  /* 0x0000000b06077899 */ /* 0x000fe4000800063f */
[----:B------:R-:W-:Y:S02]  /*01f0*/  USHF.L.U32 UR6, UR6, 0x1, URZ ;  /* 0x0000000106067899 */ /* 0x000fe4000800063f */
[----:B0-----:R-:W-:Y:S02]  /*0200*/  ULEA UR8, UR8, UR4, 0x18 ;  /* 0x0000000408087291 */ /* 0x001fe4000f8ec03f */
[----:B------:R-:W-:-:S04]  /*0210*/  UIADD3 UR4, -UR5, 0x100000, URZ ;  /* 0x0010000005047890 */ /* 0x000fc8000fffe13f */
[----:B------:R-:W-:Y:S02]  /*0220*/  USHF.L.U32 UR5, UR4, 0xb, URZ ;  /* 0x0000000b04057899 */ /* 0x000fe4000800063f */
[----:B------:R-:W-:Y:S01]  /*0230*/  USHF.L.U32 UR4, UR4, 0x1, URZ ;  /* 0x0000000104047899 */ /* 0x000fe2000800063f */
[----:B------:R-:W0:Y:S11]  /*0240*/  FENCE.VIEW.ASYNC.S ;  /* 0x00000000000073c6 */ /* 0x000e360000000000 */
[----:B0-----:R0:W1:Y:S01]  /*0250*/  SYNCS.EXCH.64 URZ, [UR8], UR4 ;  /* 0x00000004083f75b2 */ /* 0x0010620008000100 */
[----:B------:R0:W2:Y:S01]  /*0260*/  SYNCS.EXCH.64 URZ, [UR8+0x48], UR6 ;  /* 0x00004806083f75b2 */ /* 0x0000a20008000100 */
[----:B------:R0:W3:Y:S01]  /*0270*/  SYNCS.EXCH.64 URZ, [UR8+0x8], UR4 ;  /* 0x00000804083f75b2 */ /* 0x0000e20008000100 */
[----:B------:R0:W4:Y:S01]  /*0280*/  SYNCS.EXCH.64 URZ, [UR8+0x50], UR6 ;  /* 0x00005006083f75b2 */ /* 0x0001220008000100 */
[----:B------:R0:W0:Y:S01]  /*0290*/  SYNCS.EXCH.64 URZ, [UR8+0x10], UR4 ;  /* 0x00001004083f75b2 */ /* 0x0000220008000100 */
        /* <DEDUP_REMOVED lines=13> */
[----:B------:R-:W-:Y:S01]  /*0370*/  NOP ;  /* 0x0000000000007918 */ /* 0x000fe20000000000 */
.L_x_3:
[----:B0-----:R-:W-:Y:S05]  /*0380*/  BSYNC B0 ;  /* 0x0000000000007941 */ /* 0x001fea0003800000 */
.L_x_2:
[----:B------:R-:W-:Y:S01]  /*0390*/  SHF.R.S32.HI R7, RZ, 0x1f, R18 ;  /* 0x0000001fff077819 */ /* 0x000fe20000011412 */
[----:B------:R-:W0:Y:S01]  /*03a0*/  SHFL.IDX PT, R0, R0, RZ, 0x1f ;  /* 0x00001fff00007589 */ /* 0x000e2200000e0000 */
[----:B------:R-:W5:Y:S01]  /*03b0*/  S2UR UR8, SR_CTAID.X ;  /* 0x00000000000879c3 */ /* 0x000f620000002500 */
[----:B------:R-:W-:Y:S02]  /*03c0*/  ELECT P0, URZ, PT ;  /* 0x00000000003f782f */ /* 0x000fe40003800000 */
[----:B------:R-:W-:Y:S01]  /*03d0*/  LEA.HI R7, R7, R18, RZ, 0x7 ;  /* 0x0000001207077211 */ /* 0x000fe200078f38ff */
[----:B------:R-:W1:Y:S01]  /*03e0*/  S2R R4, SR_CTAID.Y ;  /* 0x0000000000047919 */ /* 0x000e620000002600 */
[----:B------:R-:W-:Y:S01]  /*03f0*/  SHF.R.S32.HI R8, RZ, 0x1f, R3 ;  /* 0x0000001fff087819 */ /* 0x000fe20000011403 */
[----:B------:R-:W-:Y:S01]  /*0400*/  ULDC UR4, c[0x0][0x150] ;  /* 0x0000540000047ab9 */ /* 0x000fe20000000800 */
[----:B------:R-:W-:Y:S01]  /*0410*/  LOP3.LUT R7, R7, 0xffffff80, RZ, 0xc0, !PT ;  /* 0xffffff8007077812 */ /* 0x000fe200078ec0ff */
[----:B------:R-:W-:Y:S01]  /*0420*/  NOP ;  /* 0x0000000000007918 */ /* 0x000fe20000000000 */
[----:B------:R-:W-:Y:S01]  /*0430*/  LEA.HI R8, R8, R3, RZ, 0x2 ;  /* 0x0000000308087211 */ /* 0x000fe200078f10ff */
[----:B------:R-:W2:Y:S01]  /*0440*/  LDC R10, c[0x0][0x144] ;  /* 0x00005100ff0a7b82 */ /* 0x000ea20000000800 */
[----:B------:R-:W-:Y:S01]  /*0450*/  NOP ;  /* 0x0000000000007918 */ /* 0x000fe20000000000 */
[----:B------:R-:W-:Y:S01]  /*0460*/  IMAD.IADD R6, R18, 0x1, -R7 ;  /* 0x0000000112067824 */ /* 0x000fe200078e0a07 */
[----:B------:R-:W-:Y:S01]  /*0470*/  LOP3.LUT R8, R8, 0x3ffffffc, RZ, 0xc0, !PT ;  /* 0x3ffffffc08087812 */ /* 0x000fe200078ec0ff */
[----:B------:R-:W-:Y:S01]  /*0480*/  IMAD.MOV.U32 R23, RZ, RZ, 0x1 ;  /* 0x00000001ff177424 */ /* 0x000fe200078e00ff */
[----:B------:R-:W-:-:S02]  /*0490*/  ISETP.NE.AND P3, PT, R5, RZ, PT ;  /* 0x000000ff0500720c */ /* 0x000fc40003f65270 */
[----:B------:R-:W-:Y:S01]  /*04a0*/  SHF.R.S32.HI R7, RZ, 0x1f, R6 ;  /* 0x0000001fff077819 */ /* 0x000fe20000011406 */
[----:B------:R-:W-:Y:S01]  /*04b0*/  IMAD.IADD R8, R3, 0x1, -R8 ;  /* 0x0000000103087824 */ /* 0x000fe200078e0a08 */
[----:B------:R-:W3:Y:S02]  /*04c0*/  LDC R13, c[0x0][0x140] ;  /* 0x00005000ff0d7b82 */ /* 0x000ee40000000800 */
[----:B------:R-:W-:Y:S02]  /*04d0*/  LEA.HI R7, R7, R6, RZ, 0x3 ;  /* 0x0000000607077211 */ /* 0x000fe400078f18ff */
[----:B0-----:R-:W-:Y:S02]  /*04e0*/  ISETP.NE.OR P0, PT, R0, RZ, !P0 ;  /* 0x000000ff0000720c */ /* 0x001fe40004705670 */
[--C-:B------:R-:W-:Y:S02]  /*04f0*/  SHF.R.S32.HI R0, RZ, 0x3, R7.reuse ;  /* 0x00000003ff007819 */ /* 0x100fe40000011407 */
[----:B------:R-:W-:-:S02]  /*0500*/  SHF.R.S32.HI R7, RZ, 0x1f, R7 ;  /* 0x0000001fff077819 */ /* 0x000fc40000011407 */
[----:B-----5:R-:W-:Y:S02]  /*0510*/  I2FP.F32.U32 R9, UR8 ;  /* 0x0000000800097c45 */ /* 0x020fe40008201000 */
[----:B------:R-:W-:-:S03]  /*0520*/  LEA.HI R7, R7, R0, RZ, 0x2 ;  /* 0x0000000007077211 */ /* 0x000fc600078f10ff */
[----:B------:R-:W-:Y:S01]  /*0530*/  FMUL R9, R9, UR4 ;  /* 0x0000000409097c20 */ /* 0x000fe20008400000 */
[----:B------:R-:W-:Y:S01]  /*0540*/  LOP3.LUT R7, R7, 0xfffffffc, RZ, 0xc0, !PT ;  /* 0xfffffffc07077812 */ /* 0x000fe200078ec0ff */
[----:B------:R-:W-:Y:S01]  /*0550*/  VOTEU.ALL UP0, P0 ;  /* 0x00000000003f7886 */ /* 0x000fe20000000000 */
[----:B-1----:R-:W-:Y:S01]  /*0560*/  I2FP.F32.U32 R3, R4 ;  /* 0x0000000400037245 */ /* 0x002fe20000201000 */
[----:B------:R-:W-:Y:S01]  /*0570*/  ULDC UR4, c[0x0][0x154] ;  /* 0x0000550000047ab9 */ /* 0x000fe20000000800 */
[----:B------:R-:W-:Y:S01]  /*0580*/  VOTEU.ALL UP1, P0 ;  /* 0x00000000003f7886 */ /* 0x000fe20000020000 */
[----:B------:R-:W0:Y:S01]  /*0590*/  F2I.U32.TRUNC.NTZ R9, R9 ;  /* 0x0000000900097305 */ /* 0x000e22000020f000 */
[----:B------:R-:W-:Y:S01]  /*05a0*/  IMAD.IADD R7, R0, 0x1, -R7 ;  /* 0x0000000100077824 */ /* 0x000fe200078e0a07 */
[----:B------:R-:W1:Y:S01]  /*05b0*/  @!UP0 S2UR UR7, SR_CgaCtaId ;  /* 0x00000000000789c3 */ /* 0x000e620000008800 */
[----:B------:R-:W-:Y:S01]  /*05c0*/  FMUL R12, R3, UR4 ;  /* 0x00000004030c7c20 */ /* 0x000fe20008400000 */
[----:B------:R-:W-:Y:S01]  /*05d0*/  UMOV UR4, 0x20 ;  /* 0x0000002000047882 */ /* 0x000fe20000000000 */
[----:B------:R-:W-:Y:S01]  /*05e0*/  IMAD R8, R8, 0x4, R7 ;  /* 0x0000000408087824 */ /* 0x000fe200078e0207 */
[----:B------:R-:W-:Y:S01]  /*05f0*/  @!UP0 UMOV UR6, 0x400 ;  /* 0x0000040000068882 */ /* 0x000fe20000000000 */
[----:B------:R-:W-:-:S04]  /*0600*/  @!UP0 UIADD3 UR4, -UR4, 0x100000, URZ ;  /* 0x0010000004048890 */ /* 0x000fc8000fffe13f */
[----:B------:R-:W-:Y:S02]  /*0610*/  @!UP0 USHF.L.U32 UR5, UR4, 0xb, URZ ;  /* 0x0000000b04058899 */ /* 0x000fe4000800063f */
[----:B------:R-:W-:Y:S01]  /*0620*/  @!UP0 USHF.L.U32 UR4, UR4, 0x1, URZ ;  /* 0x0000000104048899 */ /* 0x000fe2000800063f */
[----:B---3--:R-:W-:Y:S01]  /*0630*/  ISETP.EQ.U32.AND P2, PT, R13, 0x1, PT ;  /* 0x000000010d00780c */ /* 0x008fe20003f42070 */
[----:B------:R-:W3:Y:S01]  /*0640*/  F2I.U32.TRUNC.NTZ R12, R12 ;  /* 0x0000000c000c7305 */ /* 0x000ee2000020f000 */
[----:B------:R-:W-:Y:S01]  /*0650*/  LEA.HI R0, R8, R8, RZ, 0x1 ;  /* 0x0000000808007211 */ /* 0x000fe200078f08ff */
[----:B------:R-:W5:Y:S03]  /*0660*/  LDC R7, c[0x0][0x148] ;  /* 0x00005200ff077b82 */ /* 0x000f660000000800 */
[----:B------:R-:W-:Y:S01]  /*0670*/  LOP3.LUT R11, R0, 0xfffffffe, RZ, 0xc0, !PT ;  /* 0xfffffffe000b7812 */ /* 0x000fe200078ec0ff */
[----:B0-----:R-:W-:Y:S01]  /*0680*/  IMAD.MOV R15, RZ, RZ, -R9 ;  /* 0x000000ffff0f7224 */ /* 0x001fe200078e0a09 */
[----:B------:R-:W-:-:S03]  /*0690*/  SHF.R.S32.HI R9, RZ, 0x1f, R2 ;  /* 0x0000001fff097819 */ /* 0x000fc60000011402 */
[----:B--2---:R-:W-:Y:S01]  /*06a0*/  IMAD R3, R10, R15, UR8 ;  /* 0x000000080a037e24 */ /* 0x004fe2000f8e020f */
[----:B------:R-:W-:Y:S01]  /*06b0*/  LEA.HI R9, R9, R2, RZ, 0x2 ;  /* 0x0000000209097211 */ /* 0x000fe200078f10ff */
[C---:B------:R-:W-:Y:S02]  /*06c0*/  IMAD.IADD R0, R8.reuse, 0x1, -R11 ;  /* 0x0000000108007824 */ /* 0x040fe400078e0a0b */
[----:B------:R-:W-:Y:S01]  /*06d0*/  IMAD.SHL.U32 R11, R8, 0x4, RZ ;  /* 0x00000004080b7824 */ /* 0x000fe200078e00ff */
[----:B------:R-:W-:Y:S01]  /*06e0*/  LOP3.LUT R9, R9, 0xfffffffc, RZ, 0xc0, !PT ;  /* 0xfffffffc09097812 */ /* 0x000fe200078ec0ff */
[----:B---3--:R-:W-:Y:S01]  /*06f0*/  IMAD.MOV R24, RZ, RZ, -R12 ;  /* 0x000000ffff187224 */ /* 0x008fe200078e0a0c */
[----:B------:R-:W-:Y:S01]  /*0700*/  ISETP.NE.AND P4, PT, R0, R3, PT ;  /* 0x000000030000720c */ /* 0x000fe20003f85270 */
[----:B-1----:R-:W-:Y:S01]  /*0710*/  @!UP0 ULEA UR6, UR7, UR6, 0x18 ;  /* 0x0000000607068291 */ /* 0x002fe2000f8ec03f */
[----:B------:R-:W-:Y:S01]  /*0720*/  LOP3.LUT R22, R8, 0xc, R11, 0x78, !PT ;  /* 0x0000000c08167812 */ /* 0x000fe200078e780b */
[----:B------:R-:W-:Y:S01]  /*0730*/  IMAD.IADD R0, R2, 0x1, -R9 ;  /* 0x0000000102007824 */ /* 0x000fe200078e0a09 */
[----:B------:R-:W-:Y:S01]  /*0740*/  VOTEU.ALL UP0, P0 ;  /* 0x00000000003f7886 */ /* 0x000fe20000000000 */
[----:B------:R-:W-:Y:S01]  /*0750*/  LOP3.LUT P0, RZ, R6, 0x7, RZ, 0xc0, !PT ;  /* 0x0000000706ff7812 */ /* 0x000fe2000780c0ff */
[----:B------:R-:W-:-:S02]  /*0760*/  VIADD R6, R5, 0xffffffff ;  /* 0xffffffff05067836 */ /* 0x000fc40000000000 */
[----:B------:R-:W-:Y:S01]  /*0770*/  ISETP.NE.AND P1, PT, R0, 0x3, PT ;  /* 0x000000030000780c */ /* 0x000fe20003f25270 */
[----:B-----5:R-:W-:Y:S01]  /*0780*/  IMAD R9, R7, R24, R4 ;  /* 0x0000001807097224 */ /* 0x020fe200078e0204 */
[----:B------:R-:W-:Y:S02]  /*0790*/  ISETP.LT.U32.AND P0, PT, R22, 0x2, !P0 ;  /* 0x000000021600780c */ /* 0x000fe40004701070 */
[----:B------:R-:W-:Y:S01]  /*07a0*/  ISETP.EQ.OR P1, PT, R0, RZ, !P1 ;  /* 0x000000ff0000720c */ /* 0x000fe20004f22670 */
[----:B------:R-:W0:Y:S02]  /*07b0*/  FENCE.VIEW.ASYNC.S ;  /* 0x00000000000073c6 */ /* 0x000e240000000000 */
[----:B0-----:R0:W1:Y:S01]  /*07c0*/  @!UP0 SYNCS.EXCH.64 URZ, [UR6+0xa0], UR4 ;  /* 0x0000a004063f85b2 */ /* 0x0010620008000100 */
[----:B------:R-:W-:Y:S02]  /*07d0*/  @P4 LEA.HI R2, R22, R22, RZ, 0x1 ;  /* 0x0000001616024211 */ /* 0x000fe400078f08ff */
[----:B------:R-:W-:-:S02]  /*07e0*/  ISETP.EQ.AND P1, PT, R5, RZ, P1 ;  /* 0x000000ff0500720c */ /* 0x000fc40000f22270 */
[----:B------:R-:W-:Y:S02]  /*07f0*/  @P4 SHF.R.S32.HI R2, RZ, 0x1, R2 ;  /* 0x00000001ff024819 */ /* 0x000fe40000011402 */
[----:B------:R-:W-:Y:S02]  /*0800*/  ISETP.GE.U32.AND P6, PT, R6, 0x2, PT ;  /* 0x000000020600780c */ /* 0x000fe40003fc6070 */
[----:B------:R-:W-:Y:S02]  /*0810*/  @P4 ISETP.NE.AND P5, PT, R2, R9, PT ;  /* 0x000000090200420c */ /* 0x000fe40003fa5270 */
[----:B------:R-:W-:Y:S02]  /*0820*/  SEL R2, RZ, 0x1, !P0 ;  /* 0x00000001ff027807 */ /* 0x000fe40004000000 */
[----:B------:R-:W-:Y:S02]  /*0830*/  @P4 SEL R23, RZ, 0x1, P5 ;  /* 0x00000001ff174807 */ /* 0x000fe40002800000 */
[----:B------:R-:W-:Y:S01]  /*0840*/  SEL R19, RZ, 0x1, !P1 ;  /* 0x00000001ff137807 */ /* 0x000fe20004800000 */
[----:B------:R0:W2:Y:S01]  /*0850*/  @!UP1 SYNCS.EXCH.64 URZ, [UR6+0xa8], UR4 ;  /* 0x0000a804063f95b2 */ /* 0x0000a20008000100 */
[----:B------:R-:W-:Y:S01]  /*0860*/  LOP3.LUT R23, R23, R2, RZ, 0xc0, !PT ;  /* 0x0000000217177212 */ /* 0x000fe200078ec0ff */
[----:B------:R-:W-:Y:S01]  /*0870*/  NOP ;  /* 0x0000000000007918 */ /* 0x000fe20000000000 */
[----:B------:R-:W-:Y:S01]  /*0880*/  SEL R19, R19, 0x2, P6 ;  /* 0x0000000213137807 */ /* 0x000fe20003000000 */
[----:B------:R-:W-:Y:S06]  /*0890*/  @!P2 BRA `(.L_x_4) ;  /* 0x000000000008a947 */ /* 0x000fec0003800000 */
[----:B-12-4-:R-:W-:Y:S01]  /*08a0*/  UCGABAR_ARV ;  /* 0x00000000000079c7 */ /* 0x016fe20008000000 */
[----:B------:R-:W-:Y:S05]  /*08b0*/  BRA `(.L_x_5) ;  /* 0x0000000000047947 */ /* 0x000fea0003800000 */
.L_x_4:
[----:B-12-4-:R-:W-:Y:S01]  /*08c0*/  NOP ;  /* 0x0000000000007918 */ /* 0x016fe20000000000 */
.L_x_5:
[----:B------:R-:W1:Y:S01]  /*08d0*/  LDC R2, c[0x0][0x65c] ;  /* 0x00019700ff027b82 */ /* 0x000e620000000800 */
[----:B------:R-:W-:Y:S02]  /*08e0*/  IMAD.U32 R8, RZ, RZ, UR8 ;  /* 0x00000008ff087e24 */ /* 0x000fe4000f8e00ff */
[----:B------:R-:W-:Y:S01]  /*08f0*/  IMAD.MOV.U32 R9, RZ, RZ, RZ ;  /* 0x000000ffff097224 */ /* 0x000fe200078e00ff */
[----:B-1----:R-:W-:-:S04]  /*0900*/  ISETP.NE.AND P1, PT, R2, 0x1, PT ;  /* 0x000000010200780c */ /* 0x002fc80003f25270 */
[----:B------:R-:W-:-:S09]  /*0910*/  P2R R5, PR, RZ, 0x2 ;  /* 0x00000002ff057803 */ /* 0x000fd20000000000 */
[----:B------:R-:W1:Y:S01]  /*0920*/  @P1 LDC R17, c[0x0][0x10] ;  /* 0x00000400ff111b82 */ /* 0x000e620000000800 */
[----:B------:R-:W-:Y:S02]  /*0930*/  @P1 IMAD.MOV.U32 R5, RZ, RZ, RZ ;  /* 0x000000ffff051224 */ /* 0x000fe400078e00ff */
[----:B------:R-:W-:-:S05]  /*0940*/  @P1 IMAD.MOV.U32 R13, RZ, RZ, RZ ;  /* 0x000000ffff0d1224 */ /* 0x000fca00078e00ff */
[----:B------:R-:W2:Y:S01]  /*0950*/  @!P1 LDC R11, c[0x0][0xc] ;  /* 0x00000300ff0b9b82 */ /* 0x000ea20000000800 */
[----:B-1----:R-:W-:-:S04]  /*0960*/  @P1 IMAD.WIDE.U32 R16, R17, UR8, R4 ;  /* 0x0000000811101c25 */ /* 0x002fc8000f8e0004 */
[----:B------:R-:W-:Y:S02]  /*0970*/  @P1 IMAD.IADD R17, R17, 0x1, R13 ;  /* 0x0000000111111824 */ /* 0x000fe400078e020d */
[----:B--2---:R-:W-:-:S04]  /*0980*/  @!P1 IMAD.WIDE.U32 R8, R4, R11, R8 ;  /* 0x0000000b04089225 */ /* 0x004fc800078e0008 */
[----:B------:R-:W-:Y:S02]  /*0990*/  @!P1 IMAD.MOV.U32 R16, RZ, RZ, R8 ;  /* 0x000000ffff109224 */ /* 0x000fe400078e0008 */
[----:B------:R-:W-:Y:S01]  /*09a0*/  @!P1 IMAD.MOV.U32 R17, RZ, RZ, R9 ;  /* 0x000000ffff119224 */ /* 0x000fe200078e0009 */
[----:B------:R-:W-:Y:S06]  /*09b0*/  @!P2 BRA `(.L_x_6) ;  /* 0x00000000000ca947 */ /* 0x000fec0003800000 */
[----:B------:R-:W-:Y:S01]  /*09c0*/  UCGABAR_WAIT ;  /* 0x0000000000007dc7 */ /* 0x000fe20008000000 */
[----:B------:R-:W-:Y:S01]  /*09d0*/  CCTL.IVALL ;  /* 0x00000000ff00798f */ /* 0x000fe20002000000 */
[----:B------:R-:W-:Y:S05]  /*09e0*/  BRA `(.L_x_7) ;  /* 0x0000000000047947 */ /* 0x000fea0003800000 */
.L_x_6:
[----:B------:R-:W-:Y:S06]  /*09f0*/  BAR.SYNC.DEFER_BLOCKING 0x0 ;  /* 0x0000000000007b1d */ /* 0x000fec0000010000 */
.L_x_7:
[----:B------:R-:W-:Y:S05]  /*0a00*/  @!P3 BRA `(.L_x_8) ;  /* 0x000000380080b947 */ /* 0x000fea0003800000 */
[----:B------:R-:W-:-:S13]  /*0a10*/  ISETP.GT.U32.AND P0, PT, R6, 0x1, PT ;  /* 0x000000010600780c */ /* 0x000fda0003f04070 */
[----:B0-----:R-:W-:Y:S05]  /*0a20*/  @P0 EXIT ;  /* 0x000000000000094d */ /* 0x001fea0003800000 */
[----:B------:R-:W-:Y:S01]  /*0a30*/  ULDC.64 UR4, c[0x0][0x650] ;  /* 0x0001940000047ab9 */ /* 0x000fe20000000a00 */
[----:B------:R-:W-:Y:S01]  /*0a40*/  PRMT R0, RZ, 0x7610, R0 ;  /* 0x00007610ff007816 */ /* 0x000fe20000000000 */
[----:B------:R-:W-:Y:S01]  /*0a50*/  IMAD.MOV.U32 R60, RZ, RZ, -0x1 ;  /* 0xffffffffff3c7424 */ /* 0x000fe200078e00ff */
[----:B------:R-:W-:Y:S01]  /*0a60*/  ISETP.GE.U32.AND P0, PT, R16, UR4, PT ;  /* 0x0000000410007c0c */ /* 0x000fe2000bf06070 */
[----:B------:R-:W-:Y:S02]  /*0a70*/  IMAD.MOV.U32 R61, RZ, RZ, -0x1 ;  /* 0xffffffffff3d7424 */ /* 0x000fe400078e00ff */
[----:B------:R-:W-:Y:S01]  /*0a80*/  IMAD.MOV.U32 R59, RZ, RZ, -0x1 ;  /* 0xffffffffff3b7424 */ /* 0x000fe200078e00ff */
[----:B------:R-:W-:-:S13]  /*0a90*/  ISETP.GE.U32.AND.EX P0, PT, R17, UR5, PT, P0 ;  /* 0x0000000511007c0c */ /* 0x000fda000bf06100 */
[----:B------:R-:W-:Y:S05]  /*0aa0*/  @P0 BRA `(.L_x_9) ;  /* 0x0000000400280947 */ /* 0x000fea0003800000 */
[----:B------:R-:W0:Y:S01]  /*0ab0*/  LDC.64 R20, c[0x0][0x628] ;  /* 0x00018a00ff147b82 */ /* 0x000e220000000a00 */
[----:B------:R-:W-:Y:S02]  /*0ac0*/  IMAD.MOV.U32 R8, RZ, RZ, R16 ;  /* 0x000000ffff087224 */ /* 0x000fe400078e0010 */
[----:B------:R-:W-:-:S05]  /*0ad0*/  IMAD.MOV.U32 R9, RZ, RZ, R17 ;  /* 0x000000ffff097224 */ /* 0x000fca00078e0011 */
[----:B------:R-:W1:Y:S08]  /*0ae0*/  LDC R0, c[0x0][0x630] ;  /* 0x00018c00ff007b82 */ /* 0x000e700000000800 */
[----:B------:R-:W2:Y:S01]  /*0af0*/  LDC.64 R26, c[0x0][0x620] ;  /* 0x00018800ff1a7b82 */ /* 0x000ea20000000a00 */
[----:B0-----:R-:W-:-:S04]  /*0b00*/  ISETP.NE.U32.AND P0, PT, R20, RZ, PT ;  /* 0x000000ff1400720c */ /* 0x001fc80003f05070 */
[----:B------:R-:W-:-:S13]  /*0b10*/  ISETP.NE.AND.EX P0, PT, R21, RZ, PT, P0 ;  /* 0x000000ff1500720c */ /* 0x000fda0003f05300 */
[----:B-12---:R-:W-:Y:S05]  /*0b20*/  @!P0 BRA `(.L_x_10) ;  /* 0x0000000000288947 */ /* 0x006fea0003800000 */
[----:B------:R-:W0:Y:S02]  /*0b30*/  LDC R13, c[0x0][0x634] ;  /* 0x00018d00ff0d7b82 */ /* 0x000e240000000800 */
[----:B0-----:R-:W-:-:S05]  /*0b40*/  IADD3 R13, P0, R16, R13, RZ ;  /* 0x0000000d100d7210 */ /* 0x001fca0007f1e0ff */
[----:B------:R-:W-:-:S04]  /*0b50*/  IMAD.X R15, RZ, RZ, R17, P0 ;  /* 0x000000ffff0f7224 */ /* 0x000fc800000e0611 */
[----:B------:R-:W-:-:S04]  /*0b60*/  IMAD.WIDE.U32 R8, R15, R20, RZ ;  /* 0x000000140f087225 */ /* 0x000fc800078e00ff */
[----:B------:R-:W-:-:S04]  /*0b70*/  IMAD.WIDE.U32 R10, P0, R13, R21, R8 ;  /* 0x000000150d0a7225 */ /* 0x000fc80007800008 */
[----:B------:R-:W-:-:S04]  /*0b80*/  IMAD.WIDE.U32 R8, R13, R20, RZ ;  /* 0x000000140d087225 */ /* 0x000fc800078e00ff */
[----:B------:R-:W-:Y:S01]  /*0b90*/  IMAD.X R13, RZ, RZ, RZ, P0 ;  /* 0x000000ffff0d7224 */ /* 0x000fe200000e06ff */
[----:B------:R-:W-:Y:S01]  /*0ba0*/  IADD3 RZ, P0, R9, R10, RZ ;  /* 0x0000000a09ff7210 */ /* 0x000fe20007f1e0ff */
[----:B------:R-:W-:-:S04]  /*0bb0*/  IMAD.MOV.U32 R12, RZ, RZ, R11 ;  /* 0x000000ffff0c7224 */ /* 0x000fc800078e000b */
[----:B------:R-:W-:-:S08]  /*0bc0*/  IMAD.WIDE.U32.X R8, R15, R21, R12, P0 ;  /* 0x000000150f087225 */ /* 0x000fd000000e040c */
.L_x_10:
[----:B------:R-:W0:Y:S01]  /*0bd0*/  LDC.64 R20, c[0x0][0x640] ;  /* 0x00019000ff147b82 */ /* 0x000e220000000a00 */
[--C-:B------:R-:W-:Y:S01]  /*0be0*/  SHF.R.U64 R59, R8, R0, R9.reuse ;  /* 0x00000000083b7219 */ /* 0x100fe20000001209 */
[----:B------:R-:W-:Y:S01]  /*0bf0*/  IMAD R28, R7, R24, R4 ;  /* 0x00000018071c7224 */ /* 0x000fe200078e0204 */
[----:B------:R-:W-:Y:S01]  /*0c00*/  SHF.R.U32.HI R0, RZ, R0, R9 ;  /* 0x00000000ff007219 */ /* 0x000fe20000011609 */
[----:B------:R-:W-:Y:S01]  /*0c10*/  IMAD.MOV.U32 R25, RZ, RZ, 0x1 ;  /* 0x00000001ff197424 */ /* 0x000fe200078e00ff */
[----:B------:R-:W-:-:S03]  /*0c20*/  IADD3 R5, P0, RZ, -R59, RZ ;  /* 0x8000003bff057210 */ /* 0x000fc60007f1e0ff */
[----:B------:R-:W1:Y:S02]  /*0c30*/  LDC R6, c[0x0][0x618] ;  /* 0x00018600ff067b82 */ /* 0x000e640000000800 */
[----:B------:R-:W-:-:S04]  /*0c40*/  IMAD.X R9, RZ, RZ, ~R0, P0 ;  /* 0x000000ffff097224 */ /* 0x000fc800000e0e00 */
[-C--:B------:R-:W-:Y:S02]  /*0c50*/  IMAD R0, R9, R26.reuse, RZ ;  /* 0x0000001a09007224 */ /* 0x080fe400078e02ff */
[----:B------:R-:W2:Y:S01]  /*0c60*/  LDC R11, c[0x0][0x608] ;  /* 0x00018200ff0b7b82 */ /* 0x000ea20000000800 */
[----:B------:R-:W-:-:S04]  /*0c70*/  IMAD.WIDE.U32 R8, R5, R26, R16 ;  /* 0x0000001a05087225 */ /* 0x000fc800078e0010 */
[----:B------:R-:W-:-:S03]  /*0c80*/  IMAD R5, R5, R27, R0 ;  /* 0x0000001b05057224 */ /* 0x000fc600078e0200 */
[----:B------:R-:W3:Y:S01]  /*0c90*/  LDC R12, c[0x0][0x658] ;  /* 0x00019600ff0c7b82 */ /* 0x000ee20000000800 */
[----:B0-----:R-:W-:Y:S01]  /*0ca0*/  ISETP.NE.U32.AND P0, PT, R20, RZ, PT ;  /* 0x000000ff1400720c */ /* 0x001fe20003f05070 */
[----:B------:R-:W-:Y:S02]  /*0cb0*/  IMAD.IADD R5, R9, 0x1, R5 ;  /* 0x0000000109057824 */ /* 0x000fe400078e0205 */
[----:B------:R-:W-:Y:S01]  /*0cc0*/  IMAD.MOV.U32 R9, RZ, RZ, -0x1 ;  /* 0xffffffffff097424 */ /* 0x000fe200078e00ff */
[----:B------:R-:W-:-:S03]  /*0cd0*/  ISETP.NE.AND.EX P0, PT, R21, RZ, PT, P0 ;  /* 0x000000ff1500720c */ /* 0x000fc60003f05300 */
[----:B------:R-:W0:Y:S01]  /*0ce0*/  LDC R15, c[0x0][0x600] ;  /* 0x00018000ff0f7b82 */ /* 0x000e220000000800 */
[-CC-:B-1----:R-:W-:Y:S02]  /*0cf0*/  SHF.R.U64 R13, R8, R6.reuse, R5.reuse ;  /* 0x00000006080d7219 */ /* 0x182fe40000001205 */
[----:B------:R-:W-:-:S05]  /*0d00*/  SHF.R.U32.HI R0, RZ, R6, R5 ;  /* 0x00000006ff007219 */ /* 0x000fca0000011605 */
[----:B------:R-:W1:Y:S01]  /*0d10*/  LDC R14, c[0x0][0x648] ;  /* 0x00019200ff0e7b82 */ /* 0x000e620000000800 */
[-CC-:B--2---:R-:W-:Y:S02]  /*0d20*/  SHF.R.U64 R29, R13, R11.reuse, R0.reuse ;  /* 0x0000000b0d1d7219 */ /* 0x184fe40000001200 */
[----:B------:R-:W-:-:S05]  /*0d30*/  SHF.R.U32.HI R5, RZ, R11, R0 ;  /* 0x0000000bff057219 */ /* 0x000fca0000011600 */
[----:B------:R-:W2:Y:S01]  /*0d40*/  LDC R26, c[0x0][0x638] ;  /* 0x00018e00ff1a7b82 */ /* 0x000ea20000000800 */
[-CC-:B---3--:R-:W-:Y:S02]  /*0d50*/  SHF.R.U64 R24, R29, R12.reuse, R5.reuse ;  /* 0x0000000c1d187219 */ /* 0x188fe40000001205 */
[-C--:B------:R-:W-:Y:S02]  /*0d60*/  SHF.L.U32 R0, R9, R12.reuse, RZ ;  /* 0x0000000c09007219 */ /* 0x080fe400000006ff */
[----:B------:R-:W-:Y:S01]  /*0d70*/  SHF.R.U32.HI R5, RZ, R12, R5 ;  /* 0x0000000cff057219 */ /* 0x000fe20000011605 */
[----:B------:R-:W-:Y:S01]  /*0d80*/  IMAD.MOV.U32 R4, RZ, RZ, R24 ;  /* 0x000000ffff047224 */ /* 0x000fe200078e0018 */
[----:B------:R-:W-:Y:S01]  /*0d90*/  LOP3.LUT R10, RZ, R0, RZ, 0x33, !PT ;  /* 0x00000000ff0a7212 */ /* 0x000fe200078e33ff */
[----:B------:R-:W3:Y:S01]  /*0da0*/  LDC R27, c[0x0][0x610] ;  /* 0x00018400ff1b7b82 */ /* 0x000ee20000000800 */
[----:B------:R-:W-:Y:S05]  /*0db0*/  @!P0 BRA `(.L_x_11) ;  /* 0x0000000000288947 */ /* 0x000fea0003800000 */
[----:B------:R-:W4:Y:S02]  /*0dc0*/  LDC R9, c[0x0][0x64c] ;  /* 0x00019300ff097b82 */ /* 0x000f240000000800 */
[----:B----4-:R-:W-:-:S05]  /*0dd0*/  IADD3 R9, P0, R24, R9, RZ ;  /* 0x0000000918097210 */ /* 0x010fca0007f1e0ff */
        /* <DEDUP_REMOVED lines=8> */
.L_x_11:
[----:B-1----:R-:W-:Y:S01]  /*0e60*/  SHF.R.U64 R4, R4, R14, R5 ;  /* 0x0000000e04047219 */ /* 0x002fe20000001205 */
[----:B0-----:R-:W-:Y:S01]  /*0e70*/  VIADD R6, R15, 0xffffffff ;  /* 0xffffffff0f067836 */ /* 0x001fe20000000000 */
[----:B------:R-:W-:Y:S02]  /*0e80*/  SHF.L.U32 R0, R25, R12, RZ ;  /* 0x0000000c19007219 */ /* 0x000fe400000006ff */
[----:B------:R-:W-:Y:S01]  /*0e90*/  LOP3.LUT R5, R29, R10, RZ, 0xc0, !PT ;  /* 0x0000000a1d057212 */ /* 0x000fe200078ec0ff */
[----:B------:R-:W-:Y:S01]  /*0ea0*/  IMAD.MOV R7, RZ, RZ, -R4 ;  /* 0x000000ffff077224 */ /* 0x000fe200078e0a04 */
[----:B------:R-:W-:Y:S02]  /*0eb0*/  SEL R3, R3, R28, !P1 ;  /* 0x0000001c03037207 */ /* 0x000fe40004800000 */
[----:B------:R-:W-:Y:S01]  /*0ec0*/  LOP3.LUT R6, R13, R6, RZ, 0xc0, !PT ;  /* 0x000000060d067212 */ /* 0x000fe200078ec0ff */
[----:B------:R-:W-:Y:S02]  /*0ed0*/  IMAD R4, R0, R4, R5 ;  /* 0x0000000400047224 */ /* 0x000fe400078e0205 */
[----:B--2---:R-:W-:-:S02]  /*0ee0*/  IMAD R0, R7, R26, R24 ;  /* 0x0000001a07007224 */ /* 0x004fc400078e0218 */
[----:B---3--:R-:W-:Y:S02]  /*0ef0*/  IMAD R3, R4, R27, R3 ;  /* 0x0000001b04037224 */ /* 0x008fe400078e0203 */
[----:B------:R-:W-:Y:S02]  /*0f00*/  IMAD R60, R0, R15, R6 ;  /* 0x0000000f003c7224 */ /* 0x000fe400078e0206 */
[----:B------:R-:W-:-:S03]  /*0f10*/  IMAD.MOV.U32 R4, RZ, RZ, 0x1 ;  /* 0x00000001ff047424 */ /* 0x000fc600078e00ff */
[----:B------:R-:W-:Y:S02]  /*0f20*/  SEL R61, R60, R3, !P1 ;  /* 0x000000033c3d7207 */ /* 0x000fe40004800000 */
[----:B------:R-:W-:Y:S02]  /*0f30*/  PRMT R0, R4, 0x7610, R0 ;  /* 0x0000761004007816 */ /* 0x000fe40000000000 */
[----:B------:R-:W-:-:S07]  /*0f40*/  SEL R60, R3, R60, !P1 ;  /* 0x0000003c033c7207 */ /* 0x000fce0004800000 */
.L_x_9:
[----:B------:R-:W-:-:S08]  /*0f50*/  NOP ;  /* 0x0000000000007918 */ /* 0x000fd00000000000 */
[----:B------:R-:W0:Y:S02]  /*0f60*/  USETMAXREG.TRY_ALLOC.CTAPOOL UP0, 0xe8 ;  /* 0x000000e8000079c8 */ /* 0x000e240008000600 */
[----:B0-----:R-:W-:-:S13]  /*0f70*/  PLOP3.LUT P0, PT, PT, PT, UP0, 0x80, 0x0 ;  /* 0x000000000000781c */ /* 0x001fda0003f0f008 */
[----:B------:R-:W-:Y:S05]  /*0f80*/  @!P0 BRA `(.L_x_9) ;  /* 0xfffffffc00f08947 */ /* 0x000fea000383ffff */
[----:B------:R-:W-:Y:S01]  /*0f90*/  ULDC.64 UR4, c[0x0][0x598] ;  /* 0x0001660000047ab9 */ /* 0x000fe20000000a00 */
[----:B------:R-:W-:Y:S01]  /*0fa0*/  ULDC.64 UR36, c[0x0][0x208] ;  /* 0x0000820000247ab9 */ /* 0x000fe20000000a00 */
[----:B------:R-:W-:-:S04]  /*0fb0*/  ISETP.NE.U32.AND P0, PT, RZ, UR4, PT ;  /* 0x00000004ff007c0c */ /* 0x000fc8000bf05070 */
[----:B------:R-:W-:-:S13]  /*0fc0*/  ISETP.NE.AND.EX P0, PT, RZ, UR5, PT, P0 ;  /* 0x00000005ff007c0c */ /* 0x000fda000bf05300 */
[----:B------:R-:W-:Y:S05]  /*0fd0*/  @!P0 BRA `(.L_x_12) ;  /* 0x00000000001c8947 */ /* 0x000fea0003800000 */
[----:B------:R-:W0:Y:S02]  /*0fe0*/  LDC.64 R4, c[0x0][0x598] ;  /* 0x00016600ff047b82 */ /* 0x000e240000000a00 */
[----:B0-----:R-:W2:Y:S02]  /*0ff0*/  LDG.E.64 R4, desc[UR36][R4.64] ;  /* 0x0000002404047981 */ /* 0x001ea4000c1e1b00 */
[----:B--2---:R-:W-:-:S04]  /*1000*/  ISETP.NE.U32.AND P0, PT, R4, RZ, PT ;  /* 0x000000ff0400720c */ /* 0x004fc80003f05070 */
[----:B------:R-:W-:-:S13]  /*1010*/  ISETP.NE.AND.EX P0, PT, R5, RZ, PT, P0 ;  /* 0x000000ff0500720c */ /* 0x000fda0003f05300 */
[----:B------:R-:W-:Y:S05]  /*1020*/  @!P0 BRA `(.L_x_12) ;  /* 0x0000000000088947 */ /* 0x000fea0003800000 */
[----:B------:R0:W5:Y:S01]  /*1030*/  LD.E R56, desc[UR36][R4.64] ;  /* 0x0000002404387980 */ /* 0x000162000c101900 */
[----:B------:R-:W-:Y:S05]  /*1040*/  BRA `(.L_x_13) ;  /* 0x0000000000247947 */ /* 0x000fea0003800000 */
.L_x_12:
[----:B------:R-:W-:Y:S02]  /*1050*/  ULDC.64 UR4, c[0x0][0x588] ;  /* 0x0001620000047ab9 */ /* 0x000fe40000000a00 */
[----:B------:R-:W-:-:S04]  /*1060*/  ISETP.NE.U32.AND P0, PT, RZ, UR4, PT ;  /* 0x00000004ff007c0c */ /* 0x000fc8000bf05070 */
[----:B------:R-:W-:-:S13]  /*1070*/  ISETP.NE.AND.EX P0, PT, RZ, UR5, PT, P0 ;  /* 0x00000005ff007c0c */ /* 0x000fda000bf05300 */
[----:B------:R-:W-:Y:S05]  /*1080*/  @!P0 BRA `(.L_x_14) ;  /* 0x00000000000c8947 */ /* 0x000fea0003800000 */
[----:B------:R-:W0:Y:S02]  /*1090*/  LDC.64 R56, c[0x0][0x588] ;  /* 0x00016200ff387b82 */ /* 0x000e240000000a00 */
[----:B0-----:R1:W5:Y:S01]  /*10a0*/  LDG.E R56, desc[UR36][R56.64] ;  /* 0x0000002438387981 */ /* 0x001362000c1e1900 */
[----:B------:R-:W-:Y:S05]  /*10b0*/  BRA `(.L_x_13) ;  /* 0x0000000000087947 */ /* 0x000fea0003800000 */
.L_x_14:
[----:B------:R-:W-:Y:S02]  /*10c0*/  ULDC UR4, c[0x0][0x580] ;  /* 0x0001600000047ab9 */ /* 0x000fe40000000800 */
[----:B------:R-:W-:-:S07]  /*10d0*/  IMAD.U32 R56, RZ, RZ, UR4 ;  /* 0x00000004ff387e24 */ /* 0x000fce000f8e00ff */
.L_x_13:
[----:B------:R-:W-:Y:S02]  /*10e0*/  ULDC.64 UR4, c[0x0][0x5a0] ;  /* 0x0001680000047ab9 */ /* 0x000fe40000000a00 */
[----:B------:R-:W-:-:S04]  /*10f0*/  ISETP.NE.U32.AND P0, PT, RZ, UR4, PT ;  /* 0x00000004ff007c0c */ /* 0x000fc8000bf05070 */
[----:B------:R-:W-:-:S13]  /*1100*/  ISETP.NE.AND.EX P0, PT, RZ, UR5, PT, P0 ;  /* 0x00000005ff007c0c */ /* 0x000fda000bf05300 */
[----:B------:R-:W-:Y:S05]  /*1110*/  @!P0 BRA `(.L_x_15) ;  /* 0x00000000001c8947 */ /* 0x000fea0003800000 */
[----:B0-----:R-:W0:Y:S02]  /*1120*/  LDC.64 R4, c[0x0][0x5a0] ;  /* 0x00016800ff047b82 */ /* 0x001e240000000a00 */
[----:B0-----:R-:W2:Y:S02]  /*1130*/  LDG.E.64 R4, desc[UR36][R4.64] ;  /* 0x0000002404047981 */ /* 0x001ea4000c1e1b00 */
[----:B--2---:R-:W-:-:S04]  /*1140*/  ISETP.NE.U32.AND P0, PT, R4, RZ, PT ;  /* 0x000000ff0400720c */ /* 0x004fc80003f05070 */
[----:B------:R-:W-:-:S13]  /*1150*/  ISETP.NE.AND.EX P0, PT, R5, RZ, PT, P0 ;  /* 0x000000ff0500720c */ /* 0x000fda0003f05300 */
[----:B------:R-:W-:Y:S05]  /*1160*/  @!P0 BRA `(.L_x_15) ;  /* 0x0000000000088947 */ /* 0x000fea0003800000 */
[----:B-1----:R0:W5:Y:S01]  /*1170*/  LD.E R57, desc[UR36][R4.64] ;  /* 0x0000002404397980 */ /* 0x002162000c101900 */
[----:B------:R-:W-:Y:S05]  /*1180*/  BRA `(.L_x_16) ;  /* 0x0000000000247947 */ /* 0x000fea0003800000 */
.L_x_15:
[----:B------:R-:W-:Y:S02]  /*1190*/  ULDC.64 UR4, c[0x0][0x590] ;  /* 0x0001640000047ab9 */ /* 0x000fe40000000a00 */
[----:B------:R-:W-:-:S04]  /*11a0*/  ISETP.NE.U32.AND P0, PT, RZ, UR4, PT ;  /* 0x00000004ff007c0c */ /* 0x000fc8000bf05070 */
[----:B------:R-:W-:-:S13]  /*11b0*/  ISETP.NE.AND.EX P0, PT, RZ, UR5, PT, P0 ;  /* 0x00000005ff007c0c */ /* 0x000fda000bf05300 */
[----:B------:R-:W-:Y:S05]  /*11c0*/  @!P0 BRA `(.L_x_17) ;  /* 0x00000000000c8947 */ /* 0x000fea0003800000 */
[----:B0-----:R-:W1:Y:S02]  /*11d0*/  LDC.64 R4, c[0x0][0x590] ;  /* 0x00016400ff047b82 */ /* 0x001e640000000a00 */
[----:B-1----:R1:W5:Y:S01]  /*11e0*/  LDG.E R57, desc[UR36][R4.64] ;  /* 0x0000002404397981 */ /* 0x002362000c1e1900 */
[----:B------:R-:W-:Y:S05]  /*11f0*/  BRA `(.L_x_16) ;  /* 0x0000000000087947 */ /* 0x000fea0003800000 */
.L_x_17:
[----:B------:R-:W-:Y:S02]  /*1200*/  ULDC UR4, c[0x0][0x584] ;  /* 0x0001610000047ab9 */ /* 0x000fe40000000800 */
[----:B-1----:R-:W-:-:S07]  /*1210*/  IMAD.U32 R57, RZ, RZ, UR4 ;  /* 0x00000004ff397e24 */ /* 0x002fce000f8e00ff */
.L_x_16:
[----:B------:R-:W-:-:S13]  /*1220*/  LOP3.LUT P0, RZ, R0, 0xff, RZ, 0xc0, !PT ;  /* 0x000000ff00ff7812 */ /* 0x000fda000780c0ff */
[----:B------:R-:W-:Y:S05]  /*1230*/  @!P0 EXIT ;  /* 0x000000000000894d */ /* 0x000fea0003800000 */
[----:B------:R-:W-:Y:S01]  /*1240*/  ULDC UR4, c[0x0][0x28c] ;  /* 0x0000a30000047ab9 */ /* 0x000fe20000000800 */
[----:B------:R-:W-:Y:S01]  /*1250*/  LOP3.LUT R58, R19, 0x1, RZ, 0xfc, !PT ;  /* 0x00000001133a7812 */ /* 0x000fe200078efcff */
[----:B------:R-:W-:Y:S01]  /*1260*/  UIADD3 UR4, UR4, 0x1f, URZ ;  /* 0x0000001f04047890 */ /* 0x000fe2000fffe03f */
[----:B------:R-:W-:Y:S01]  /*1270*/  UMOV UR38, URZ ;  /* 0x0000003f00267c82 */ /* 0x000fe20008000000 */
[----:B------:R-:W-:Y:S02]  /*1280*/  UMOV UR39, URZ ;  /* 0x0000003f00277c82 */ /* 0x000fe40008000000 */
[----:B------:R-:W-:-:S04]  /*1290*/  USHF.R.S32.HI UR5, URZ, 0x1f, UR4 ;  /* 0x0000001f3f057899 */ /* 0x000fc80008011404 */
[----:B------:R-:W-:-:S04]  /*12a0*/  ULEA.HI UR5, UR5, UR4, URZ, 0x5 ;  /* 0x0000000405057291 */ /* 0x000fc8000f8f283f */
[----:B------:R-:W-:-:S12]  /*12b0*/  USHF.R.S32.HI UR40, URZ, 0x5, UR5 ;  /* 0x000000053f287899 */ /* 0x000fd80008011405 */
.L_x_101:
[----:B------:R-:W-:Y:S01]  /*12c0*/  LOP3.LUT R0, R18, 0x80, RZ, 0xc0, !PT ;  /* 0x0000008012007812 */ /* 0x000fe200078ec0ff */
[----:B------:R-:W2:Y:S01]  /*12d0*/  S2UR UR7, SR_CgaCtaId ;  /* 0x00000000000779c3 */ /* 0x000ea20000008800 */
[----:B------:R-:W-:Y:S02]  /*12e0*/  UMOV UR6, 0x400 ;  /* 0x0000040000067882 */ /* 0x000fe40000000000 */
[----:B------:R-:W-:-:S06]  /*12f0*/  SHF.R.U32.HI R0, RZ, 0x7, R0 ;  /* 0x00000007ff007819 */ /* 0x000fcc0000011600 */
[----:B---3--:R-:W3:Y:S01]  /*1300*/  SHFL.IDX PT, R0, R0, RZ, 0x1f ;  /* 0x00001fff00007589 */ /* 0x008ee200000e0000 */
[----:B--2---:R-:W-:Y:S01]  /*1310*/  ULEA UR6, UR7, UR6, 0x18 ;  /* 0x0000000607067291 */ /* 0x004fe2000f8ec03f */
[----:B---3--:R-:W-:-:S13]  /*1320*/  R2UR UR4, R0 ;  /* 0x00000000000472ca */ /* 0x008fda00000e0000 */
[----:B------:R-:W-:-:S04]  /*1330*/  ULEA.HI UR5, UR4, UR4, URZ, 0x1 ;  /* 0x0000000404057291 */ /* 0x000fc8000f8f083f */
[----:B------:R-:W-:-:S04]  /*1340*/  ULOP3.LUT UR5, UR5, 0x7fffe, URZ, 0xc0, !UPT ;  /* 0x0007fffe05057892 */ /* 0x000fc8000f8ec03f */
[----:B------:R-:W-:-:S03]  /*1350*/  UIADD3 UR5, UR4, -UR5, URZ ;  /* 0x8000000504057290 */ /* 0x000fc6000fffe03f */
[----:B------:R-:W-:Y:S01]  /*1360*/  ULDC UR4, c[0x0][0x28c] ;  /* 0x0000a30000047ab9 */ /* 0x000fe20000000800 */
[----:B------:R-:W-:Y:S01]  /*1370*/  ULEA UR5, UR5, UR6, 0xd ;  /* 0x0000000605057291 */ /* 0x000fe2000f8e683f */
[----:B------:R-:W-:-:S03]  /*1380*/  ISETP.LT.AND P0, PT, RZ, UR4, PT ;  /* 0x00000004ff007c0c */ /* 0x000fc6000bf01270 */
[----:B------:R-:W-:-:S04]  /*1390*/  UIADD3 UR5, UR5, 0x180, URZ ;  /* 0x0000018005057890 */ /* 0x000fc8000fffe03f */
[----:B------:R-:W-:-:S04]  /*13a0*/  USHF.R.U32.HI UR5, URZ, 0x4, UR5 ;  /* 0x000000043f057899 */ /* 0x000fc80008011605 */
[----:B------:R-:W-:Y:S02]  /*13b0*/  ULOP3.LUT UR41, UR5, 0x3fff, URZ, 0xc0, !UPT ;  /* 0x00003fff05297892 */ /* 0x000fe4000f8ec03f */
[----:B01--4-:R-:W-:Y:S10]  /*13c0*/  @P0 BRA `(.L_x_18) ;  /* 0x0000000000400947 */ /* 0x013ff40003800000 */
[----:B------:R-:W-:Y:S01]  /*13d0*/  MOV R0, 0x0 ;  /* 0x0000000000007802 */ /* 0x000fe20000000f00 */
[----:B------:R-:W-:Y:S01]  /*13e0*/  ULDC.64 UR4, c[0x4][0x68] ;  /* 0x01001a0000047ab9 */ /* 0x000fe20000000a00 */
[----:B------:R-:W-:Y:S01]  /*13f0*/  ULDC.64 UR6, c[0x4][0x8] ;  /* 0x0100020000067ab9 */ /* 0x000fe20000000a00 */
[----:B01----:R-:W-:Y:S01]  /*1400*/  IMAD.U32 R4, RZ, RZ, UR4 ;  /* 0x00000004ff047e24 */ /* 0x003fe2000f8e00ff */
[----:B------:R0:W1:Y:S01]  /*1410*/  LDC.64 R14, c[0x4][R0] ;  /* 0x01000000000e7b82 */ /* 0x0000620000000a00 */
[----:B------:R-:W-:Y:S01]  /*1420*/  IMAD.U32 R5, RZ, RZ, UR5 ;  /* 0x00000005ff057e24 */ /* 0x000fe2000f8e00ff */
[----:B------:R-:W-:Y:S01]  /*1430*/  ULDC.64 UR4, c[0x4][0x70] ;  /* 0x01001c0000047ab9 */ /* 0x000fe20000000a00 */
[----:B------:R-:W-:Y:S02]  /*1440*/  IMAD.U32 R10, RZ, RZ, UR6 ;  /* 0x00000006ff0a7e24 */ /* 0x000fe4000f8e00ff */
[----:B------:R-:W-:Y:S02]  /*1450*/  IMAD.U32 R6, RZ, RZ, UR4 ;  /* 0x00000004ff067e24 */ /* 0x000fe4000f8e00ff */
[----:B------:R-:W-:-:S02]  /*1460*/  IMAD.U32 R7, RZ, RZ, UR5 ;  /* 0x00000005ff077e24 */ /* 0x000fc4000f8e00ff */
[----:B------:R-:W-:Y:S02]  /*1470*/  IMAD.U32 R11, RZ, RZ, UR7 ;  /* 0x00000007ff0b7e24 */ /* 0x000fe4000f8e00ff */
[----:B------:R-:W-:Y:S02]  /*1480*/  IMAD.MOV.U32 R8, RZ, RZ, 0x1e1 ;  /* 0x000001e1ff087424 */ /* 0x000fe400078e00ff */
[----:B------:R-:W-:Y:S02]  /*1490*/  IMAD.MOV.U32 R12, RZ, RZ, 0x1 ;  /* 0x00000001ff0c7424 */ /* 0x000fe400078e00ff */
[----:B0-----:R-:W-:-:S07]  /*14a0*/  IMAD.MOV.U32 R13, RZ, RZ, RZ ;  /* 0x000000ffff0d7224 */ /* 0x001fce00078e00ff */
[----:B------:R-:W-:-:S07]  /*14b0*/  LEPC R20, `(.L_x_18) ;  /* 0x000000001014794e */ /* 0x000fce0000000000 */
[----:B-1---5:R-:W-:Y:S05]  /*14c0*/  CALL.ABS.NOINC R14 ;  /* 0x000000000e007343 */ /* 0x022fea0003c00000 */
.L_x_18:
[----:B------:R-:W-:-:S13]  /*14d0*/  ISETP.NE.AND P0, PT, R58, 0x3, PT ;  /* 0x000000033a00780c */ /* 0x000fda0003f05270 */
[----:B------:R-:W-:Y:S05]  /*14e0*/  @!P0 BRA `(.L_x_19) ;  /* 0x0000000000048947 */ /* 0x000fea0003800000 */
[----:B------:R-:W-:Y:S01]  /*14f0*/  BPT.TRAP 0x1 ;  /* 0x000000040000795c */ /* 0x000fe20000300000 */
.L_x_19:
[----:B------:R-:W2:Y:S01]  /*1500*/  S2UR UR5, SR_CgaCtaId ;  /* 0x00000000000579c3 */ /* 0x000ea20000008800 */
[----:B------:R-:W-:Y:S01]  /*1510*/  UMOV UR4, 0x400 ;  /* 0x0000040000047882 */ /* 0x000fe20000000000 */
[----:B------:R-:W-:Y:S02]  /*1520*/  IMAD.U32 R0, RZ, RZ, UR38 ;  /* 0x00000026ff007e24 */ /* 0x000fe4000f8e00ff */
[----:B------:R-:W-:-:S03]  /*1530*/  IMAD.U32 R3, RZ, RZ, UR39 ;  /* 0x00000027ff037e24 */ /* 0x000fc6000f8e00ff */
[----:B------:R-:W-:Y:S01]  /*1540*/  SHF.L.U32 R0, R0, 0x1f, RZ ;  /* 0x0000001f00007819 */ /* 0x000fe200000006ff */
[----:B--2---:R-:W-:-:S06]  /*1550*/  ULEA UR4, UR5, UR4, 0x18 ;  /* 0x0000000405047291 */ /* 0x004fcc000f8ec03f */
[----:B------:R-:W-:-:S04]  /*1560*/  IMAD.U32 R6, RZ, RZ, UR4 ;  /* 0x00000004ff067e24 */ /* 0x000fc8000f8e00ff */
[----:B------:R-:W-:-:S04]  /*1570*/  IMAD R3, R3, 0x8, R6 ;  /* 0x0000000803037824 */ /* 0x000fc800078e0206 */
[----:B------:R2:W3:Y:S01]  /*1580*/  SYNCS.PHASECHK.TRANS64.TRYWAIT P1, [R3+URZ], R0 ;  /* 0x00000000030075a7 */ /* 0x0004e2000802017f */
[----:B------:R-:W-:Y:S05]  /*1590*/  @!P0 BRA `(.L_x_20) ;  /* 0x0000000000048947 */ /* 0x000fea0003800000 */
[----:B------:R-:W-:Y:S01]  /*15a0*/  BPT.TRAP 0x1 ;  /* 0x000000040000795c */ /* 0x000fe20000300000 */
.L_x_20:
[----:B---3--:R-:W-:Y:S05]  /*15b0*/  @P1 BRA `(.L_x_21) ;  /* 0x0000000000081947 */ /* 0x008fea0003800000 */
[----:B------:R-:W3:Y:S02]  /*15c0*/  SYNCS.PHASECHK.TRANS64.TRYWAIT P1, [R3+URZ], R0 ;  /* 0x00000000030075a7 */ /* 0x000ee4000802017f */
[----:B---3--:R-:W-:Y:S05]  /*15d0*/  @!P1 BRA `(.L_x_22) ;  /* 0x0000004400ac9947 */ /* 0x008fea0003800000 */
.L_x_21:
[----:B------:R-:W-:-:S04]  /*15e0*/  UISETP.LT.AND UP0, UPT, UR40, 0x1, UPT ;  /* 0x000000012800788c */ /* 0x000fc8000bf01270 */
[----:B------:R-:W-:-:S06]  /*15f0*/  USEL UR4, UR40, 0x1, UP0 ;  /* 0x0000000128047887 */ /* 0x000fcc0008000000 */
[----:B--23--:R-:W-:Y:S01]  /*1600*/  IMAD.U32 R0, RZ, RZ, UR4 ;  /* 0x00000004ff007e24 */ /* 0x00cfe2000f8e00ff */
[----:B------:R-:W-:Y:S05]  /*1610*/  WARPSYNC.ALL ;  /* 0x0000000000007948 */ /* 0x000fea0003800000 */
[----:B------:R-:W-:-:S04]  /*1620*/  IADD3 R0, -R0, UR40, RZ ;  /* 0x0000002800007c10 */ /* 0x000fc8000fffe1ff */
[----:B------:R-:W-:Y:S02]  /*1630*/  ISETP.GE.AND P1, PT, R0, 0x1, PT ;  /* 0x000000010000780c */ /* 0x000fe40003f26270 */
[----:B------:R-:W-:Y:S01]  /*1640*/  R2UR UR4, R6 ;  /* 0x00000000060472ca */ /* 0x000fe200000e0000 */
[----:B------:R-:W-:Y:S01]  /*1650*/  WARPGROUP.ARRIVE ;  /* 0x00000000000079c5 */ /* 0x000fe20000000000 */
[----:B------:R-:W-:Y:S01]  /*1660*/  UMOV UR9, 0x40000040 ;  /* 0x4000004000097882 */ /* 0x000fe20000000000 */
[----:B------:R-:W-:-:S10]  /*1670*/  UMOV UR11, 0x40000040 ;  /* 0x40000040000b7882 */ /* 0x000fd40000000000 */
[----:B------:R-:W-:-:S04]  /*1680*/  UIADD3 UR4, UR4, 0x24180, URZ ;  /* 0x0002418004047890 */ /* 0x000fc8000fffe03f */
[----:B------:R-:W-:-:S04]  /*1690*/  USHF.R.U32.HI UR4, URZ, 0x4, UR4 ;  /* 0x000000043f047899 */ /* 0x000fc80008011604 */
[----:B------:R-:W-:Y:S02]  /*16a0*/  ULOP3.LUT UR5, UR4, 0x3fff, URZ, 0xc0, !UPT ;  /* 0x00003fff04057892 */ /* 0x000fe4000f8ec03f */
[----:B------:R-:W-:Y:S02]  /*16b0*/  ULOP3.LUT UR4, UR41, 0x10000, URZ, 0xfc, !UPT ;  /* 0x0001000029047892 */ /* 0x000fe4000f8efc3f */
[----:B------:R-:W-:Y:S02]  /*16c0*/  ULOP3.LUT UR5, UR5, 0x10000, URZ, 0xfc, !UPT ;  /* 0x0001000005057892 */ /* 0x000fe4000f8efc3f */
[----:B------:R-:W-:Y:S02]  /*16d0*/  ULEA UR6, UR39, UR4, 0xa ;  /* 0x0000000427067291 */ /* 0x000fe4000f8e503f */
[----:B------:R-:W-:-:S05]  /*16e0*/  ULEA UR7, UR39, UR5, 0x9 ;  /* 0x0000000527077291 */ /* 0x000fca000f8e483f */
[----:B------:R-:W-:Y:S02]  /*16f0*/  UMOV UR8, UR6 ;  /* 0x0000000600087c82 */ /* 0x000fe40008000000 */
[----:B------:R-:W-:Y:S02]  /*1700*/  UMOV UR10, UR7 ;  /* 0x00000007000a7c82 */ /* 0x000fe40008000000 */
[----:B------:R-:W-:Y:S01]  /*1710*/  HGMMA.64x64x8.F32.TF32 R24, gdesc[UR8], RZ, !UPT, gsb0 ;  /* 0x04e00000081879f0 */ /* 0x000fe2000c0028ff */
[----:B------:R-:W-:Y:S02]  /*1720*/  UIADD3 UR8, UR6, 0x2, URZ ;  /* 0x0000000206087890 */ /* 0x000fe4000fffe03f */
[----:B------:R-:W-:Y:S01]  /*1730*/  UIADD3 UR10, UR7, 0x2, URZ ;  /* 0x00000002070a7890 */ /* 0x000fe2000fffe03f */
[----:B------:R-:W-:Y:S01]  /*1740*/  UMOV UR9, 0x40000040 ;  /* 0x4000004000097882 */ /* 0x000fe20000000000 */
[----:B------:R-:W-:Y:S01]  /*1750*/  UMOV UR11, 0x40000040 ;  /* 0x40000040000b7882 */ /* 0x000fe20000000000 */
[----:B------:R-:W-:-:S02]  /*1760*/  WARPGROUP.DEPBAR.LE gsb0, 0x0 ;  /* 0x00008000000079c5 */ /* 0x000fc40000010000 */
[----:B------:R-:W-:-:S06]  /*1770*/  WARPGROUP.ARRIVE ;  /* 0x00000000000079c5 */ /* 0x000fcc0000000000 */
[----:B------:R-:W-:Y:S01]  /*1780*/  HGMMA.64x64x8.F32.TF32 R24, gdesc[UR8], R24, gsb0 ;  /* 0x04e00000081879f0 */ /* 0x000fe20008002818 */
[----:B------:R-:W-:Y:S02]  /*1790*/  UIADD3 UR8, UR6, 0x4, URZ ;  /* 0x0000000406087890 */ /* 0x000fe4000fffe03f */
[----:B------:R-:W-:Y:S01]  /*17a0*/  UIADD3 UR10, UR7, 0x4, URZ ;  /* 0x00000004070a7890 */ /* 0x000fe2000fffe03f */
[----:B------:R-:W-:Y:S01]  /*17b0*/  UMOV UR9, 0x40000040 ;  /* 0x4000004000097882 */ /* 0x000fe20000000000 */
[----:B------:R-:W-:Y:S01]  /*17c0*/  UMOV UR11, 0x40000040 ;  /* 0x40000040000b7882 */ /* 0x000fe20000000000 */
[----:B------:R-:W-:Y:S02]  /*17d0*/  WARPGROUP.DEPBAR.LE gsb0, 0x0 ;  /* 0x00008000000079c5 */ /* 0x000fe40000010000 */
        /* <DEDUP_REMOVED lines=8> */
[----:B------:R-:W-:Y:S03]  /*1860*/  HGMMA.64x64x8.F32.TF32 R24, gdesc[UR8], R24, gsb0 ;  /* 0x04e00000081879f0 */ /* 0x000fe60008002818 */
[----:B------:R-:W-:Y:S02]  /*1870*/  WARPGROUP.DEPBAR.LE gsb0, 0x0 ;  /* 0x00008000000079c5 */ /* 0x000fe40000010000 */
[----:B------:R-:W-:Y:S05]  /*1880*/  @!P1 BRA `(.L_x_23) ;  /* 0x0000000400249947 */ /* 0x000fea0003800000 */
[----:B------:R-:W-:Y:S02]  /*1890*/  UIADD3 UR6, UR39, 0x1, URZ ;  /* 0x0000000127067890 */ /* 0x000fe4000fffe03f */
[----:B------:R-:W-:Y:S02]  /*18a0*/  IMAD.U32 R3, RZ, RZ, UR39 ;  /* 0x00000027ff037e24 */ /* 0x000fe4000f8e00ff */
[----:B------:R-:W-:-:S04]  /*18b0*/  UISETP.NE.AND UP0, UPT, UR6, 0x9, UPT ;  /* 0x000000090600788c */ /* 0x000fc8000bf05270 */
[----:B------:R-:W-:Y:S02]  /*18c0*/  USEL UR7, URZ, 0x1, UP0 ;  /* 0x000000013f077887 */ /* 0x000fe40008000000 */
[----:B------:R-:W-:Y:S02]  /*18d0*/  USEL UR6, UR6, URZ, UP0 ;  /* 0x0000003f06067287 */ /* 0x000fe40008000000 */
[----:B------:R-:W-:-:S06]  /*18e0*/  ULOP3.LUT UR7, UR38, UR7, URZ, 0x3c, !UPT ;  /* 0x0000000726077292 */ /* 0x000fcc000f8e3c3f */
[----:B------:R-:W-:-:S07]  /*18f0*/  IMAD.U32 R7, RZ, RZ, UR7 ;  /* 0x00000007ff077e24 */ /* 0x000fce000f8e00ff */
.L_x_30:
[----:B------:R-:W-:Y:S05]  /*1900*/  @!P0 BRA `(.L_x_24) ;  /* 0x0000000000048947 */ /* 0x000fea0003800000 */
[----:B------:R-:W-:Y:S01]  /*1910*/  BPT.TRAP 0x1 ;  /* 0x000000040000795c */ /* 0x000fe20000300000 */
.L_x_24:
[----:B------:R-:W2:Y:S01]  /*1920*/  S2UR UR8, SR_CgaCtaId ;  /* 0x00000000000879c3 */ /* 0x000ea20000008800 */
[----:B------:R-:W-:Y:S01]  /*1930*/  UMOV UR7, 0x400 ;  /* 0x0000040000077882 */ /* 0x000fe20000000000 */
[----:B01----:R-:W-:Y:S01]  /*1940*/  IMAD.U32 R5, RZ, RZ, UR6 ;  /* 0x00000006ff057e24 */ /* 0x003fe2000f8e00ff */
[----:B------:R-:W-:Y:S01]  /*1950*/  SHF.L.U32 R4, R7, 0x1f, RZ ;  /* 0x0000001f07047819 */ /* 0x000fe200000006ff */
[----:B--2---:R-:W-:-:S06]  /*1960*/  ULEA UR7, UR8, UR7, 0x18 ;  /* 0x0000000708077291 */ /* 0x004fcc000f8ec03f */
[----:B------:R-:W-:-:S04]  /*1970*/  IMAD.U32 R6, RZ, RZ, UR7 ;  /* 0x00000007ff067e24 */ /* 0x000fc8000f8e00ff */
[----:B------:R-:W-:-:S04]  /*1980*/  IMAD R5, R5, 0x8, R6 ;  /* 0x0000000805057824 */ /* 0x000fc800078e0206 */
[----:B------:R0:W1:Y:S01]  /*1990*/  SYNCS.PHASECHK.TRANS64.TRYWAIT P1, [R5+URZ], R4 ;  /* 0x00000004050075a7 */ /* 0x000062000802017f */
[----:B------:R-:W-:Y:S05]  /*19a0*/  @!P0 BRA `(.L_x_25) ;  /* 0x0000000000048947 */ /* 0x000fea0003800000 */
[----:B------:R-:W-:Y:S01]  /*19b0*/  BPT.TRAP 0x1 ;  /* 0x000000040000795c */ /* 0x000fe20000300000 */
.L_x_25:
[----:B-1----:R-:W-:Y:S05]  /*19c0*/  @P1 BRA `(.L_x_26) ;  /* 0x0000000000081947 */ /* 0x002fea0003800000 */
[----:B------:R-:W1:Y:S02]  /*19d0*/  SYNCS.PHASECHK.TRANS64.TRYWAIT P1, [R5+URZ], R4 ;  /* 0x00000004050075a7 */ /* 0x000e64000802017f */
[----:B-1----:R-:W-:Y:S05]  /*19e0*/  @!P1 BRA `(.L_x_27) ;  /* 0x0000004000bc9947 */ /* 0x002fea0003800000 */
.L_x_26:
[----:B------:R-:W-:Y:S01]  /*19f0*/  ULEA UR7, UR6, UR4, 0xa ;  /* 0x0000000406077291 */ /* 0x000fe2000f8e503f */
[----:B------:R-:W-:Y:S01]  /*1a00*/  WARPGROUP.ARRIVE ;  /* 0x00000000000079c5 */ /* 0x000fe20000000000 */
[----:B------:R-:W-:Y:S01]  /*1a10*/  ULEA UR12, UR6, UR5, 0x9 ;  /* 0x00000005060c7291 */ /* 0x000fe2000f8e483f */
[----:B------:R-:W-:Y:S01]  /*1a20*/  UMOV UR9, 0x40000040 ;  /* 0x4000004000097882 */ /* 0x000fe20000000000 */
[----:B------:R-:W-:-:S03]  /*1a30*/  UMOV UR11, 0x40000040 ;  /* 0x40000040000b7882 */ /* 0x000fc60000000000 */
[----:B------:R-:W-:Y:S02]  /*1a40*/  UMOV UR8, UR7 ;  /* 0x0000000700087c82 */ /* 0x000fe40008000000 */
[----:B------:R-:W-:Y:S02]  /*1a50*/  UMOV UR10, UR12 ;  /* 0x0000000c000a7c82 */ /* 0x000fe40008000000 */
[----:B------:R-:W-:Y:S01]  /*1a60*/  HGMMA.64x64x8.F32.TF32 R24, gdesc[UR8], R24, gsb0 ;  /* 0x04e00000081879f0 */ /* 0x000fe20008002818 */
        /* <DEDUP_REMOVED lines=23> */
[----:B------:R-:W-:Y:S01]  /*1be0*/  BPT.TRAP 0x1 ;  /* 0x000000040000795c */ /* 0x000fe20000300000 */
.L_x_28:
[----:B------:R-:W-:-:S13]  /*1bf0*/  ISETP.NE.AND P1, PT, R23, RZ, PT ;  /* 0x000000ff1700720c */ /* 0x000fda0003f25270 */
[----:B01----:R-:W-:-:S04]  /*1c00*/  @P1 IMAD R4, R3, 0x8, R6 ;  /* 0x0000000803041824 */ /* 0x003fc800078e0206 */
[----:B------:R-:W-:-:S05]  /*1c10*/  @P1 VIADD R5, R4, 0x48 ;  /* 0x0000004804051836 */ /* 0x000fca0000000000 */
[----:B------:R-:W-:-:S04]  /*1c20*/  @P1 PRMT R5, R22, 0x654, R5 ;  /* 0x0000065416051816 */ /* 0x000fc80000000005 */
[----:B------:R0:W-:Y:S01]  /*1c30*/  @P1 SYNCS.ARRIVE.TRANS64.RED.A1T0 RZ, [R5+URZ], RZ ;  /* 0x000000ff05ff19a7 */ /* 0x0001e2000810043f */
[----:B------:R-:W-:-:S13]  /*1c40*/  ISETP.GT.U32.AND P1, PT, R19, 0x1, PT ;  /* 0x000000011300780c */ /* 0x000fda0003f24070 */
[----:B0-----:R-:W-:Y:S05]  /*1c50*/  @P1 BRA `(.L_x_29) ;  /* 0x0000000000041947 */ /* 0x001fea0003800000 */
[----:B------:R-:W-:Y:S01]  /*1c60*/  BPT.TRAP 0x1 ;  /* 0x000000040000795c */ /* 0x000fe20000300000 */
.L_x_29:
[----:B------:R-:W-:Y:S01]  /*1c70*/  UIADD3 UR6, UR6, 0x1, URZ ;  /* 0x0000000106067890 */ /* 0x000fe2000fffe03f */
[C---:B------:R-:W-:Y:S01]  /*1c80*/  ISETP.GT.AND P2, PT, R0.reuse, 0x1, PT ;  /* 0x000000010000780c */ /* 0x040fe20003f44270 */
[----:B------:R-:W-:Y:S02]  /*1c90*/  VIADD R3, R3, 0x1 ;  /* 0x0000000103037836 */ /* 0x000fe40000000000 */
[----:B------:R-:W-:Y:S01]  /*1ca0*/  UISETP.NE.AND UP0, UPT, UR6, 0x9, UPT ;  /* 0x000000090600788c */ /* 0x000fe2000bf05270 */
[----:B------:R-:W-:Y:S02]  /*1cb0*/  VIADD R0, R0, 0xffffffff ;  /* 0xffffffff00007836 */ /* 0x000fe40000000000 */
[C---:B------:R-:W-:Y:S01]  /*1cc0*/  ISETP.NE.AND P1, PT, R3.reuse, 0x9, PT ;  /* 0x000000090300780c */ /* 0x040fe20003f25270 */
[----:B------:R-:W-:Y:S02]  /*1cd0*/  USEL UR7, URZ, 0x1, UP0 ;  /* 0x000000013f077887 */ /* 0x000fe40008000000 */
[----:B------:R-:W-:Y:S01]  /*1ce0*/  USEL UR6, UR6, URZ, UP0 ;  /* 0x0000003f06067287 */ /* 0x000fe20008000000 */
[----:B------:R-:W-:-:S03]  /*1cf0*/  SEL R3, R3, RZ, P1 ;  /* 0x000000ff03037207 */ /* 0x000fc60000800000 */
[----:B------:R-:W-:Y:S01]  /*1d00*/  LOP3.LUT R7, R7, UR7, RZ, 0x3c, !PT ;  /* 0x0000000707077c12 */ /* 0x000fe2000f8e3cff */
[----:B------:R-:W-:Y:S07]  /*1d10*/  @P2 BRA `(.L_x_30) ;  /* 0xfffffff800f82947 */ /* 0x000fee000383ffff */
.L_x_23:
[----:B------:R-:W2:Y:S02]  /*1d20*/  LDC R0, c[0x0][0x28c] ;  /* 0x0000a300ff007b82 */ /* 0x000ea40000000800 */
[----:B--2---:R-:W-:-:S13]  /*1d30*/  ISETP.GE.AND P1, PT, R0, 0x1, PT ;  /* 0x000000010000780c */ /* 0x004fda0003f26270 */
[----:B------:R-:W-:Y:S05]  /*1d40*/  @!P1 BRA `(.L_x_31) ;  /* 0x0000000000509947 */ /* 0x000fea0003800000 */
[----:B------:R-:W-:Y:S05]  /*1d50*/  @!P0 BRA `(.L_x_32) ;  /* 0x0000000000048947 */ /* 0x000fea0003800000 */
[----:B------:R-:W-:Y:S01]  /*1d60*/  BPT.TRAP 0x1 ;  /* 0x000000040000795c */ /* 0x000fe20000300000 */
.L_x_32:
[----:B------:R-:W-:Y:S01]  /*1d70*/  ISETP.NE.AND P0, PT, R23, RZ, PT ;  /* 0x000000ff1700720c */ /* 0x000fe20003f05270 */
[----:B------:R-:W-:Y:S01]  /*1d80*/  BSSY B0, `(.L_x_33) ;  /* 0x000000e000007945 */ /* 0x000fe20003800000 */
[----:B------:R-:W-:-:S11]  /*1d90*/  ISETP.GT.U32.AND P1, PT, R19, 0x1, PT ;  /* 0x000000011300780c */ /* 0x000fd60003f24070 */
[----:B------:R-:W-:Y:S05]  /*1da0*/  @!P0 BRA `(.L_x_34) ;  /* 0x00000000002c8947 */ /* 0x000fea0003800000 */
[----:B------:R-:W-:-:S04]  /*1db0*/  UISETP.LT.AND UP0, UPT, UR40, 0x1, UPT ;  /* 0x000000012800788c */ /* 0x000fc8000bf01270 */
[----:B------:R-:W-:-:S04]  /*1dc0*/  USEL UR6, UR40, 0x1, UP0 ;  /* 0x0000000128067887 */ /* 0x000fc80008000000 */
[----:B------:R-:W-:-:S04]  /*1dd0*/  UIADD3 UR6, UR39, UR40, -UR6 ;  /* 0x0000002827067290 */ /* 0x000fc8000fffe806 */
[----:B------:R-:W-:-:S04]  /*1de0*/  UIMAD.WIDE.U32 UR4, UR6, 0x38e38e39, URZ ;  /* 0x38e38e39060478a5 */ /* 0x000fc8000f8e003f */
[----:B------:R-:W-:-:S04]  /*1df0*/  USHF.R.U32.HI UR4, URZ, 0x1, UR5 ;  /* 0x000000013f047899 */ /* 0x000fc80008011605 */
[----:B------:R-:W-:-:S06]  /*1e00*/  UIMAD UR6, UR4, -0x9, UR6 ;  /* 0xfffffff7040678a4 */ /* 0x000fcc000f8e0206 */
[----:B------:R-:W-:-:S04]  /*1e10*/  IMAD.U32 R3, RZ, RZ, UR6 ;  /* 0x00000006ff037e24 */ /* 0x000fc8000f8e00ff */
[----:B------:R-:W-:-:S04]  /*1e20*/  IMAD R0, R3, 0x8, R6 ;  /* 0x0000000803007824 */ /* 0x000fc800078e0206 */
[----:B------:R-:W-:-:S05]  /*1e30*/  VIADD R3, R0, 0x48 ;  /* 0x0000004800037836 */ /* 0x000fca0000000000 */
[----:B------:R-:W-:-:S04]  /*1e40*/  PRMT R3, R22, 0x654, R3 ;  /* 0x0000065416037816 */ /* 0x000fc80000000003 */
[----:B------:R2:W-:Y:S03]  /*1e50*/  SYNCS.ARRIVE.TRANS64.RED.A1T0 RZ, [R3+URZ], RZ ;  /* 0x000000ff03ff79a7 */ /* 0x0005e6000810043f */
.L_x_34:
[----:B------:R-:W-:Y:S05]  /*1e60*/  BSYNC B0 ;  /* 0x0000000000007941 */ /* 0x000fea0003800000 */
.L_x_33:
[----:B------:R-:W-:Y:S05]  /*1e70*/  @P1 BRA `(.L_x_31) ;  /* 0x0000000000041947 */ /* 0x000fea0003800000 */
[----:B------:R-:W-:Y:S01]  /*1e80*/  BPT.TRAP 0x1 ;  /* 0x000000040000795c */ /* 0x000fe20000300000 */
.L_x_31:
[----:B------:R-:W3:Y:S01]  /*1e90*/  LDC R6, c[0x0][0x288] ;  /* 0x0000a200ff067b82 */ /* 0x000ee20000000800 */
[--C-:B------:R-:W-:Y:S01]  /*1ea0*/  SHF.R.U32.HI R0, RZ, 0x2, R18.reuse ;  /* 0x00000002ff007819 */ /* 0x100fe20000011612 */
[----:B------:R-:W-:Y:S01]  /*1eb0*/  IMAD.SHL.U32 R61, R61, 0x40, RZ ;  /* 0x000000403d3d7824 */ /* 0x000fe200078e00ff */
[----:B01----:R-:W-:Y:S01]  /*1ec0*/  SHF.R.U32.HI R5, RZ, 0x7, R18 ;  /* 0x00000007ff057819 */ /* 0x003fe20000011612 */
[----:B------:R-:W-:Y:S01]  /*1ed0*/  UIADD3 UR39, UR40, UR39, URZ ;  /* 0x0000002728277290 */ /* 0x000fe2000fffe03f */
[----:B--2---:R-:W-:Y:S01]  /*1ee0*/  LOP3.LUT R3, R0, 0x7, RZ, 0xc0, !PT ;  /* 0x0000000700037812 */ /* 0x004fe200078ec0ff */
[----:B------:R-:W-:Y:S01]  /*1ef0*/  ULDC UR7, c[0x0][0x284] ;  /* 0x0000a10000077ab9 */ /* 0x000fe20000000800 */
[----:B------:R-:W-:Y:S01]  /*1f00*/  LOP3.LUT R0, R5, 0x1, RZ, 0xc0, !PT ;  /* 0x0000000105007812 */ /* 0x000fe200078ec0ff */
[----:B------:R-:W-:Y:S01]  /*1f10*/  UISETP.GT.U32.AND UP0, UPT, UR39, 0x8, UPT ;  /* 0x000000082700788c */ /* 0x000fe2000bf04070 */
[C---:B------:R-:W-:Y:S01]  /*1f20*/  LOP3.LUT R4, R18.reuse, 0x60, RZ, 0xc0, !PT ;  /* 0x0000006012047812 */ /* 0x040fe200078ec0ff */
[----:B------:R-:W-:Y:S01]  /*1f30*/  UISETP.GE.U32.AND UP1, UPT, UR40, 0x9, UPT ;  /* 0x000000092800788c */ /* 0x000fe2000bf26070 */
[----:B------:R-:W-:Y:S01]  /*1f40*/  LOP3.LUT R5, R18, 0x3, RZ, 0xc0, !PT ;  /* 0x0000000312057812 */ /* 0x000fe200078ec0ff */
[----:B------:R-:W-:Y:S01]  /*1f50*/  IMAD.SHL.U32 R8, R0, 0x40, RZ ;  /* 0x0000004000087824 */ /* 0x000fe200078e00ff */
[----:B------:R-:W-:Y:S01]  /*1f60*/  SHF.R.U32.HI R4, RZ, 0x1, R4 ;  /* 0x00000001ff047819 */ /* 0x000fe20000011604 */
[----:B------:R-:W-:Y:S01]  /*1f70*/  UISETP.LT.U32.AND UP0, UPT, UR40, 0x9, UP0 ;  /* 0x000000092800788c */ /* 0x000fe20008701070 */
[----:B------:R-:W-:Y:S01]  /*1f80*/  SHF.R.S32.HI R15, RZ, 0x1f, R59 ;  /* 0x0000001fff0f7819 */ /* 0x000fe2000001143b */
[----:B------:R-:W-:Y:S01]  /*1f90*/  ULDC.64 UR8, c[0x0][0x5d0] ;  /* 0x0001740000087ab9 */ /* 0x000fe20000000a00 */
[--C-:B------:R-:W-:Y:S01]  /*1fa0*/  IADD3 R7, RZ, -R4, -R3.reuse ;  /* 0x80000004ff077210 */ /* 0x100fe20007ffe803 */
[----:B------:R-:W-:Y:S01]  /*1fb0*/  UIMAD.WIDE.U32 UR4, UR39, 0x38e38e39, URZ ;  /* 0x38e38e39270478a5 */ /* 0x000fe2000f8e003f */
[----:B------:R-:W-:Y:S01]  /*1fc0*/  LOP3.LUT R3, R8, 0x40, R3, 0xe2, !PT ;  /* 0x0000004008037812 */ /* 0x000fe200078ee203 */
[----:B------:R-:W-:Y:S01]  /*1fd0*/  IMAD.SHL.U32 R8, R18, 0x2, RZ ;  /* 0x0000000212087824 */ /* 0x000fe200078e00ff */
[----:B------:R-:W-:Y:S01]  /*1fe0*/  USEL UR6, URZ, 0x1, !UP0 ;  /* 0x000000013f067887 */ /* 0x000fe2000c000000 */
[C---:B------:R-:W-:Y:S01]  /*1ff0*/  IMAD.WIDE R10, R60.reuse, 0x80, RZ ;  /* 0x000000803c0a7825 */ /* 0x040fe200078e02ff */
[----:B------:R-:W-:Y:S01]  /*2000*/  USHF.R.U32.HI UR4, URZ, 0x1, UR5 ;  /* 0x000000013f047899 */ /* 0x000fe20008011605 */
[----:B---3--:R-:W-:Y:S01]  /*2010*/  ISETP.GE.AND P0, PT, R61, R6, PT ;  /* 0x000000063d00720c */ /* 0x008fe20003f06270 */
[----:B------:R-:W-:Y:S01]  /*2020*/  ULOP3.LUT UR38, UR38, UR6, URZ, 0x3c, !UPT ;  /* 0x0000000626267292 */ /* 0x000fe2000f8e3c3f */
[----:B------:R-:W-:Y:S01]  /*2030*/  IMAD R12, R5, -0x2, R6 ;  /* 0xfffffffe050c7824 */ /* 0x000fe200078e0206 */
[----:B------:R-:W-:Y:S01]  /*2040*/  LOP3.LUT R8, R61, 0x6, R8, 0xf8, !PT ;  /* 0x000000063d087812 */ /* 0x000fe200078ef808 */
[----:B------:R-:W-:Y:S01]  /*2050*/  IMAD.SHL.U32 R5, R60, 0x80, RZ ;  /* 0x000000803c057824 */ /* 0x000fe200078e00ff */
[----:B------:R-:W-:Y:S01]  /*2060*/  LOP3.LUT R73, R10, R3, R4, 0xfe, !PT ;  /* 0x000000030a497212 */ /* 0x000fe200078efe04 */
[----:B------:R-:W-:Y:S01]  /*2070*/  IMAD R6, R15, UR8, RZ ;  /* 0x000000080f067c24 */ /* 0x000fe2000f8e02ff */
[----:B------:R-:W-:Y:S01]  /*2080*/  SHF.R.S32.HI R9, RZ, 0x1f, R8 ;  /* 0x0000001fff097819 */ /* 0x000fe20000011408 */
[----:B------:R-:W-:Y:S01]  /*2090*/  IMAD R0, R0, -0x40, R7 ;  /* 0xffffffc000007824 */ /* 0x000fe200078e0207 */
[----:B------:R-:W-:Y:S01]  /*20a0*/  ISETP.GE.OR P0, PT, R5, UR7, P0 ;  /* 0x0000000705007c0c */ /* 0x000fe20008706670 */
[C---:B------:R-:W-:Y:S01]  /*20b0*/  IMAD R13, R59.reuse, UR9, R6 ;  /* 0x000000093b0d7c24 */ /* 0x040fe2000f8e0206 */
[----:B------:R-:W-:Y:S01]  /*20c0*/  UIMAD UR39, UR4, -0x9, UR39 ;  /* 0xfffffff7042778a4 */ /* 0x000fe2000f8e0227 */
[----:B------:R-:W-:Y:S01]  /*20d0*/  IMAD.WIDE.U32 R6, R59, UR8, R8 ;  /* 0x000000083b067c25 */ /* 0x000fe2000f8e0008 */
[----:B------:R-:W-:Y:S01]  /*20e0*/  @UP1 ULOP3.LUT UR38, UR38, 0x1, UR4, 0x78, !UPT ;  /* 0x0000000126261892 */ /* 0x000fe2000f8e7804 */
[----:B------:R-:W-:-:S02]  /*20f0*/  IADD3 R3, -R5, UR7, R0 ;  /* 0x0000000705037c10 */ /* 0x000fc4000fffe100 */
[----:B------:R-:W-:Y:S02]  /*2100*/  IMAD.IADD R7, R7, 0x1, R13 ;  /* 0x0000000107077824 */ /* 0x000fe400078e020d */
[----:B------:R-:W-:Y:S02]  /*2110*/  IMAD.IADD R4, R12, 0x1, -R61 ;  /* 0x000000010c047824 */ /* 0x000fe400078e0a3d */
[----:B------:R-:W-:Y:S02]  /*2120*/  IMAD.MOV.U32 R0, RZ, RZ, -0x1 ;  /* 0xffffffffff007424 */ /* 0x000fe400078e00ff */
[----:B------:R-:W-:Y:S05]  /*2130*/  @P0 BRA `(.L_x_35) ;  /* 0x0000001c00080947 */ /* 0x000fea0003800000 */
[----:B------:R-:W0:Y:S01]  /*2140*/  LDC.64 R66, c[0x0][0x5c8] ;  /* 0x00017200ff427b82 */ /* 0x000e220000000a00 */
[----:B-----5:R-:W-:Y:S01]  /*2150*/  FSETP.NEU.AND P1, PT, R57, RZ, PT ;  /* 0x000000ff3900720b */ /* 0x020fe20003f2d000 */
[----:B------:R-:W-:Y:S01]  /*2160*/  BSSY B0, `(.L_x_35) ;  /* 0x00001bf000007945 */ /* 0x000fe20003800000 */
[----:B------:R-:W-:-:S04]  /*2170*/  ISETP.GT.AND P0, PT, R4, RZ, PT ;  /* 0x000000ff0400720c */ /* 0x000fc80003f04270 */
[----:B------:R-:W-:Y:S01]  /*2180*/  ISETP.GT.AND P4, PT, R3, RZ, P0 ;  /* 0x000000ff0300720c */ /* 0x000fe20000784270 */
[-C--:B0-----:R-:W-:Y:S02]  /*2190*/  IMAD R12, R11, R66.reuse, RZ ;  /* 0x000000420b0c7224 */ /* 0x081fe400078e02ff */
[----:B------:R-:W-:-:S04]  /*21a0*/  IMAD.WIDE.U32 R60, R73, R66, R6 ;  /* 0x00000042493c7225 */ /* 0x000fc800078e0006 */
[----:B------:R-:W-:-:S04]  /*21b0*/  IMAD R5, R73, R67, R12 ;  /* 0x0000004349057224 */ /* 0x000fc800078e020c */
[----:B------:R-:W-:Y:S01]  /*21c0*/  IMAD.IADD R75, R61, 0x1, R5 ;  /* 0x000000013d4b7824 */ /* 0x000fe200078e0205 */
[----:B------:R-:W-:Y:S06]  /*21d0*/  @!P1 BRA `(.L_x_36) ;  /* 0x0000001000dc9947 */ /* 0x000fec0003800000 */
[----:B------:R-:W0:Y:S01]  /*21e0*/  LDC.64 R68, c[0x0][0x5b8] ;  /* 0x00016e00ff447b82 */ /* 0x000e220000000a00 */
[----:B------:R-:W-:-:S07]  /*21f0*/  ULDC.64 UR4, c[0x0][0x5c0] ;  /* 0x0001700000047ab9 */ /* 0x000fce0000000a00 */
[----:B------:R-:W1:Y:S08]  /*2200*/  LDC.64 R62, c[0x0][0x5b0] ;  /* 0x00016c00ff3e7b82 */ /* 0x000e700000000a00 */
[----:B------:R-:W2:Y:S01]  /*2210*/  LDC.64 R70, c[0x0][0x5a8] ;  /* 0x00016a00ff467b82 */ /* 0x000ea20000000a00 */
[-C--:B0-----:R-:W-:Y:S02]  /*2220*/  IMAD R6, R15, R68.reuse, RZ ;  /* 0x000000440f067224 */ /* 0x081fe400078e02ff */
[----:B------:R-:W-:-:S04]  /*2230*/  IMAD.WIDE.U32 R12, R59, R68, R8 ;  /* 0x000000443b0c7225 */ /* 0x000fc800078e0008 */
[----:B------:R-:W-:Y:S02]  /*2240*/  IMAD R61, R59, R69, R6 ;  /* 0x000000453b3d7224 */ /* 0x000fe400078e0206 */
[-C--:B-1----:R-:W-:Y:S02]  /*2250*/  IMAD R10, R11, R62.reuse, RZ ;  /* 0x0000003e0b0a7224 */ /* 0x082fe400078e02ff */
[----:B------:R-:W-:Y:S02]  /*2260*/  IMAD.IADD R13, R13, 0x1, R61 ;  /* 0x000000010d0d7824 */ /* 0x000fe400078e023d */
[C---:B------:R-:W-:Y:S02]  /*2270*/  IMAD R65, R73.reuse, R63, R10 ;  /* 0x0000003f49417224 */ /* 0x040fe400078e020a */
[----:B------:R-:W-:-:S04]  /*2280*/  IMAD.WIDE.U32 R6, R73, R62, R12 ;  /* 0x0000003e49067225 */ /* 0x000fc800078e000c */
[----:B------:R-:W-:Y:S01]  /*2290*/  IMAD.IADD R5, R7, 0x1, R65 ;  /* 0x0000000107057824 */ /* 0x000fe200078e0241 */
[----:B--2---:R-:W-:-:S04]  /*22a0*/  LEA R14, P1, R6, R70, 0x2 ;  /* 0x00000046060e7211 */ /* 0x004fc800078210ff */
[----:B------:R-:W-:-:S05]  /*22b0*/  LEA.HI.X R15, R6, R71, R5, 0x2, P1 ;  /* 0x00000047060f7211 */ /* 0x000fca00008f1405 */
[----:B------:R-:W2:Y:S01]  /*22c0*/  @P4 LDG.E.LTC128B R64, desc[UR36][R14.64] ;  /* 0x000000240e404981 */ /* 0x000ea2000c1e1920 */
[----:B------:R-:W-:Y:S01]  /*22d0*/  IMAD.WIDE.U32 R6, R73, R62, R8 ;  /* 0x0000003e49067225 */ /* 0x000fe200078e0008 */
[C---:B------:R-:W-:Y:S01]  /*22e0*/  SHF.L.U64.HI R11, R62.reuse, 0x3, R63 ;  /* 0x000000033e0b7819 */ /* 0x040fe2000001023f */
[----:B------:R-:W-:Y:S01]  /*22f0*/  BSSY B1, `(.L_x_37) ;  /* 0x0000016000017945 */ /* 0x000fe20003800000 */
[----:B------:R-:W-:Y:S01]  /*2300*/  ISETP.GT.AND P0, PT, R3, 0x8, P0 ;  /* 0x000000080300780c */ /* 0x000fe20000704270 */
[----:B------:R-:W-:Y:S02]  /*2310*/  IMAD.IADD R7, R65, 0x1, R7 ;  /* 0x0000000141077824 */ /* 0x000fe400078e0207 */
[----:B------:R-:W-:Y:S02]  /*2320*/  IMAD.SHL.U32 R10, R62, 0x8, RZ ;  /* 0x000000083e0a7824 */ /* 0x000fe400078e00ff */
[----:B------:R-:W-:-:S04]  /*2330*/  IMAD.WIDE.U32 R20, R59, R68, R6 ;  /* 0x000000443b147225 */ /* 0x000fc800078e0006 */
[----:B------:R-:W-:Y:S01]  /*2340*/  IMAD.WIDE.U32 R62, R73, R62, R10 ;  /* 0x0000003e493e7225 */ /* 0x000fe200078e000a */
[----:B------:R-:W-:Y:S02]  /*2350*/  LEA R10, P1, R60, UR4, 0x2 ;  /* 0x000000043c0a7c11 */ /* 0x000fe4000f8210ff */
[----:B------:R-:W-:Y:S01]  /*2360*/  LEA R6, P3, R20, R70, 0x2 ;  /* 0x0000004614067211 */ /* 0x000fe200078610ff */
[----:B------:R-:W-:Y:S01]  /*2370*/  IMAD.IADD R7, R61, 0x1, R21 ;  /* 0x000000013d077824 */ /* 0x000fe200078e0215 */
[----:B------:R-:W-:Y:S01]  /*2380*/  LEA.HI.X R11, R60, UR5, R75, 0x2, P1 ;  /* 0x000000053c0b7c11 */ /* 0x000fe200088f144b */
[----:B------:R-:W-:Y:S01]  /*2390*/  IMAD.IADD R65, R65, 0x1, R63 ;  /* 0x0000000141417824 */ /* 0x000fe200078e023f */
[----:B------:R-:W-:Y:S02]  /*23a0*/  ISETP.GT.AND P1, PT, R4, 0x1, PT ;  /* 0x000000010400780c */ /* 0x000fe40003f24270 */
[----:B------:R-:W-:Y:S01]  /*23b0*/  LEA.HI.X R7, R20, R71, R7, 0x2, P3 ;  /* 0x0000004714077211 */ /* 0x000fe200018f1407 */
[----:B--2---:R-:W-:-:S04]  /*23c0*/  FMUL R5, R64, R57 ;  /* 0x0000003940057220 */ /* 0x004fc80000400000 */
[----:B------:R-:W-:Y:S01]  /*23d0*/  FFMA R21, R24, R56, R5 ;  /* 0x0000003818157223 */ /* 0x000fe20000000005 */
[----:B------:R-:W-:-:S04]  /*23e0*/  IADD3 R5, P2, R12, R62, RZ ;  /* 0x0000003e0c057210 */ /* 0x000fc80007f5e0ff */
[----:B------:R0:W-:Y:S01]  /*23f0*/  @P4 STG.E desc[UR36][R10.64], R21 ;  /* 0x000000150a004986 */ /* 0x0001e2000c101924 */
[----:B------:R-:W-:Y:S01]  /*2400*/  ISETP.GT.AND P4, PT, R3, RZ, P1 ;  /* 0x000000ff0300720c */ /* 0x000fe20000f84270 */
[----:B------:R-:W-:Y:S01]  /*2410*/  IMAD.X R20, R65, 0x1, R13, P2 ;  /* 0x0000000141147824 */ /* 0x000fe200010e060d */
[----:B------:R-:W-:-:S11]  /*2420*/  LEA R14, P3, R5, R70, 0x2 ;  /* 0x00000046050e7211 */ /* 0x000fd600078610ff */
[----:B0-----:R-:W-:Y:S05]  /*2430*/  @!P4 BRA `(.L_x_38) ;  /* 0x000000000004c947 */ /* 0x001fea0003800000 */
[----:B------:R0:W5:Y:S02]  /*2440*/  LDG.E.LTC128B R64, desc[UR36][R6.64+0x4] ;  /* 0x0000042406407981 */ /* 0x000164000c1e1920 */
.L_x_38:
[----:B------:R-:W-:Y:S05]  /*2450*/  BSYNC B1 ;  /* 0x0000000000017941 */ /* 0x000fea0003800000 */
.L_x_37:
[----:B-----5:R-:W-:Y:S01]  /*2460*/  FMUL R12, R64, R57 ;  /* 0x00000039400c7220 */ /* 0x020fe20000400000 */
[----:B------:R-:W-:-:S03]  /*2470*/  LEA.HI.X R15, R5, R71, R20, 0x2, P3 ;  /* 0x00000047050f7211 */ /* 0x000fc600018f1414 */
[----:B------:R-:W-:-:S05]  /*2480*/  FFMA R25, R25, R56, R12 ;  /* 0x0000003819197223 */ /* 0x000fca000000000c */
[----:B------:R1:W-:Y:S04]  /*2490*/  @P4 STG.E desc[UR36][R10.64+0x4], R25 ;  /* 0x000004190a004986 */ /* 0x0003e8000c101924 */
[----:B------:R-:W2:Y:S01]  /*24a0*/  @P0 LDG.E.LTC128B R64, desc[UR36][R14.64] ;  /* 0x000000240e400981 */ /* 0x000ea2000c1e1920 */
[C---:B------:R-:W-:Y:S01]  /*24b0*/  SHF.L.U64.HI R13, R66.reuse, 0x5, R67 ;  /* 0x00000005420d7819 */ /* 0x040fe20000010243 */
[----:B------:R-:W-:Y:S01]  /*24c0*/  BSSY B1, `(.L_x_39) ;  /* 0x0000010000017945 */ /* 0x000fe20003800000 */
[----:B------:R-:W-:Y:S02]  /*24d0*/  LEA R12, P3, R66, R10, 0x5 ;  /* 0x0000000a420c7211 */ /* 0x000fe400078628ff */
[----:B------:R-:W-:Y:S02]  /*24e0*/  IADD3 R20, P2, R8, R62, RZ ;  /* 0x0000003e08147210 */ /* 0x000fe40007f5e0ff */
[----:B------:R-:W-:Y:S01]  /*24f0*/  ISETP.GT.AND P1, PT, R3, 0x8, P1 ;  /* 0x000000080300780c */ /* 0x000fe20000f24270 */
[----:B------:R-:W-:-:S02]  /*2500*/  IMAD.X R13, R13, 0x1, R11, P3 ;  /* 0x000000010d0d7824 */ /* 0x000fc400018e060b */
[----:B------:R-:W-:Y:S01]  /*2510*/  IMAD.X R21, R9, 0x1, R65, P2 ;  /* 0x0000000109157824 */ /* 0x000fe200010e0641 */
[----:B------:R-:W-:Y:S01]  /*2520*/  ISETP.GT.AND P2, PT, R4, 0x8, PT ;  /* 0x000000080400780c */ /* 0x000fe20003f44270 */
[----:B------:R-:W-:-:S04]  /*2530*/  IMAD.WIDE.U32 R20, R59, R68, R20 ;  /* 0x000000443b147225 */ /* 0x000fc800078e0014 */
[----:B------:R-:W-:Y:S01]  /*2540*/  IMAD.IADD R9, R61, 0x1, R21 ;  /* 0x000000013d097824 */ /* 0x000fe200078e0215 */
[----:B------:R-:W-:-:S04]  /*2550*/  LEA R8, P4, R20, R70, 0x2 ;  /* 0x0000004614087211 */ /* 0x000fc800078810ff */
[----:B------:R-:W-:Y:S01]  /*2560*/  LEA.HI.X R9, R20, R71, R9, 0x2, P4 ;  /* 0x0000004714097211 */ /* 0x000fe200020f1409 */
[----:B--2---:R-:W-:-:S04]  /*2570*/  FMUL R5, R64, R57 ;  /* 0x0000003940057220 */ /* 0x004fc80000400000 */
[----:B------:R-:W-:-:S05]  /*2580*/  FFMA R5, R26, R56, R5 ;  /* 0x000000381a057223 */ /* 0x000fca0000000005 */
[----:B------:R1:W-:Y:S01]  /*2590*/  @P0 STG.E desc[UR36][R12.64], R5 ;  /* 0x000000050c000986 */ /* 0x0003e2000c101924 */
[----:B------:R-:W-:Y:S05]  /*25a0*/  @!P1 BRA `(.L_x_40) ;  /* 0x0000000000049947 */ /* 0x000fea0003800000 */
[----:B------:R2:W5:Y:S02]  /*25b0*/  LDG.E.LTC128B R64, desc[UR36][R8.64+0x4] ;  /* 0x0000042408407981 */ /* 0x000564000c1e1920 */
.L_x_40:
[----:B------:R-:W-:Y:S05]  /*25c0*/  BSYNC B1 ;  /* 0x0000000000017941 */ /* 0x000fea0003800000 */
.L_x_39:
[----:B-----5:R-:W-:Y:S01]  /*25d0*/  FMUL R14, R64, R57 ;  /* 0x00000039400e7220 */ /* 0x020fe20000400000 */
[----:B------:R-:W-:Y:S01]  /*25e0*/  ISETP.GT.AND P3, PT, R3, RZ, P2 ;  /* 0x000000ff0300720c */ /* 0x000fe20001764270 */
[----:B------:R-:W-:Y:S01]  /*25f0*/  BSSY B1, `(.L_x_41) ;  /* 0x0000006000017945 */ /* 0x000fe20003800000 */
[----:B------:R-:W-:Y:S01]  /*2600*/  ISETP.GT.AND P0, PT, R4, 0x9, PT ;  /* 0x000000090400780c */ /* 0x000fe20003f04270 */
[----:B------:R-:W-:-:S05]  /*2610*/  FFMA R27, R27, R56, R14 ;  /* 0x000000381b1b7223 */ /* 0x000fca000000000e */
[----:B------:R3:W-:Y:S05]  /*2620*/  @P1 STG.E desc[UR36][R12.64+0x4], R27 ;  /* 0x0000041b0c001986 */ /* 0x0007ea000c101924 */
[----:B------:R-:W-:Y:S05]  /*2630*/  @!P3 BRA `(.L_x_42) ;  /* 0x000000000004b947 */ /* 0x000fea0003800000 */
[----:B------:R4:W5:Y:S02]  /*2640*/  LDG.E.LTC128B R64, desc[UR36][R6.64+0x20] ;  /* 0x0000202406407981 */ /* 0x000964000c1e1920 */
.L_x_42:
[----:B------:R-:W-:Y:S05]  /*2650*/  BSYNC B1 ;  /* 0x0000000000017941 */ /* 0x000fea0003800000 */
.L_x_41:
[----:B-1---5:R-:W-:Y:S01]  /*2660*/  FMUL R5, R64, R57 ;  /* 0x0000003940057220 */ /* 0x022fe20000400000 */
[----:B------:R-:W-:Y:S01]  /*2670*/  ISETP.GT.AND P1, PT, R3, RZ, P0 ;  /* 0x000000ff0300720c */ /* 0x000fe20000724270 */
[----:B------:R-:W-:Y:S02]  /*2680*/  BSSY B1, `(.L_x_43) ;  /* 0x0000005000017945 */ /* 0x000fe40003800000 */
[----:B------:R-:W-:-:S05]  /*2690*/  FFMA R5, R28, R56, R5 ;  /* 0x000000381c057223 */ /* 0x000fca0000000005 */
[----:B------:R1:W-:Y:S05]  /*26a0*/  @P3 STG.E desc[UR36][R10.64+0x20], R5 ;  /* 0x000020050a003986 */ /* 0x0003ea000c101924 */
[----:B------:R-:W-:Y:S05]  /*26b0*/  @!P1 BRA `(.L_x_44) ;  /* 0x0000000000049947 */ /* 0x000fea0003800000 */
[----:B------:R0:W5:Y:S02]  /*26c0*/  LDG.E.LTC128B R64, desc[UR36][R6.64+0x24] ;  /* 0x0000242406407981 */ /* 0x000164000c1e1920 */
.L_x_44:
[----:B------:R-:W-:Y:S05]  /*26d0*/  BSYNC B1 ;  /* 0x0000000000017941 */ /* 0x000fea0003800000 */
.L_x_43:
[----:B-----5:R-:W-:Y:S01]  /*26e0*/  FMUL R14, R64, R57 ;  /* 0x00000039400e7220 */ /* 0x020fe20000400000 */
[----:B------:R-:W-:Y:S01]  /*26f0*/  ISETP.GT.AND P2, PT, R3, 0x8, P2 ;  /* 0x000000080300780c */ /* 0x000fe20001744270 */
[----:B------:R-:W-:Y:S02]  /*2700*/  BSSY B1, `(.L_x_45) ;  /* 0x0000005000017945 */ /* 0x000fe40003800000 */
[----:B------:R-:W-:-:S05]  /*2710*/  FFMA R29, R29, R56, R14 ;  /* 0x000000381d1d7223 */ /* 0x000fca000000000e */
[----:B------:R0:W-:Y:S05]  /*2720*/  @P1 STG.E desc[UR36][R10.64+0x24], R29 ;  /* 0x0000241d0a001986 */ /* 0x0001ea000c101924 */
[----:B------:R-:W-:Y:S05]  /*2730*/  @!P2 BRA `(.L_x_46) ;  /* 0x000000000004a947 */ /* 0x000fea0003800000 */
[----:B------:R0:W5:Y:S02]  /*2740*/  LDG.E.LTC128B R64, desc[UR36][R8.64+0x20] ;  /* 0x0000202408407981 */ /* 0x000164000c1e1920 */
.L_x_46:
[----:B------:R-:W-:Y:S05]  /*2750*/  BSYNC B1 ;  /* 0x0000000000017941 */ /* 0x000fea0003800000 */
.L_x_45:
[----:B-1---5:R-:W-:Y:S01]  /*2760*/  FMUL R5, R64, R57 ;  /* 0x0000003940057220 */ /* 0x022fe20000400000 */
[----:B------:R-:W-:Y:S01]  /*2770*/  ISETP.GT.AND P0, PT, R3, 0x8, P0 ;  /* 0x000000080300780c */ /* 0x000fe20000704270 */
[----:B------:R-:W-:Y:S01]  /*2780*/  BSSY B1, `(.L_x_47) ;  /* 0x0000006000017945 */ /* 0x000fe20003800000 */
[----:B------:R-:W-:Y:S01]  /*2790*/  ISETP.GT.AND P1, PT, R4, 0x10, PT ;  /* 0x000000100400780c */ /* 0x000fe20003f24270 */
[----:B------:R-:W-:-:S05]  /*27a0*/  FFMA R5, R30, R56, R5 ;  /* 0x000000381e057223 */ /* 0x000fca0000000005 */
[----:B------:R1:W-:Y:S05]  /*27b0*/  @P2 STG.E desc[UR36][R12.64+0x20], R5 ;  /* 0x000020050c002986 */ /* 0x0003ea000c101924 */
[----:B------:R-:W-:Y:S05]  /*27c0*/  @!P0 BRA `(.L_x_48) ;  /* 0x0000000000048947 */ /* 0x000fea0003800000 */
[----:B------:R0:W5:Y:S02]  /*27d0*/  LDG.E.LTC128B R64, desc[UR36][R8.64+0x24] ;  /* 0x0000242408407981 */ /* 0x000164000c1e1920 */
.L_x_48:
[----:B------:R-:W-:Y:S05]  /*27e0*/  BSYNC B1 ;  /* 0x0000000000017941 */ /* 0x000fea0003800000 */
.L_x_47:
        /* <DEDUP_REMOVED lines=8> */
.L_x_50:
[----:B------:R-:W-:Y:S05]  /*2870*/  BSYNC B1 ;  /* 0x0000000000017941 */ /* 0x000fea0003800000 */
.L_x_49:
[----:B-1---5:R-:W-:Y:S01]  /*2880*/  FMUL R5, R64, R57 ;  /* 0x0000003940057220 */ /* 0x022fe20000400000 */
[----:B------:R-:W-:Y:S01]  /*2890*/  ISETP.GT.AND P0, PT, R3, RZ, P2 ;  /* 0x000000ff0300720c */ /* 0x000fe20001704270 */
[----:B------:R-:W-:Y:S02]  /*28a0*/  BSSY B1, `(.L_x_51) ;  /* 0x0000005000017945 */ /* 0x000fe40003800000 */
[----:B------:R-:W-:-:S05]  /*28b0*/  FFMA R5, R32, R56, R5 ;  /* 0x0000003820057223 */ /* 0x000fca0000000005 */
[----:B------:R1:W-:Y:S05]  /*28c0*/  @P3 STG.E desc[UR36][R10.64+0x40], R5 ;  /* 0x000040050a003986 */ /* 0x0003ea000c101924 */
[----:B------:R-:W-:Y:S05]  /*28d0*/  @!P0 BRA `(.L_x_52) ;  /* 0x0000000000048947 */ /* 0x000fea0003800000 */
[----:B------:R0:W5:Y:S02]  /*28e0*/  LDG.E.LTC128B R64, desc[UR36][R6.64+0x44] ;  /* 0x0000442406407981 */ /* 0x000164000c1e1920 */
.L_x_52:
[----:B------:R-:W-:Y:S05]  /*28f0*/  BSYNC B1 ;  /* 0x0000000000017941 */ /* 0x000fea0003800000 */
.L_x_51:
[----:B-----5:R-:W-:Y:S01]  /*2900*/  FMUL R14, R64, R57 ;  /* 0x00000039400e7220 */ /* 0x020fe20000400000 */
[----:B------:R-:W-:Y:S01]  /*2910*/  ISETP.GT.AND P1, PT, R3, 0x8, P1 ;  /* 0x000000080300780c */ /* 0x000fe20000f24270 */
[----:B------:R-:W-:Y:S02]  /*2920*/  BSSY B1, `(.L_x_53) ;  /* 0x0000005000017945 */ /* 0x000fe40003800000 */
[----:B------:R-:W-:-:S05]  /*2930*/  FFMA R33, R33, R56, R14 ;  /* 0x0000003821217223 */ /* 0x000fca000000000e */
[----:B------:R0:W-:Y:S05]  /*2940*/  @P0 STG.E desc[UR36][R10.64+0x44], R33 ;  /* 0x000044210a000986 */ /* 0x0001ea000c101924 */
[----:B------:R-:W-:Y:S05]  /*2950*/  @!P1 BRA `(.L_x_54) ;  /* 0x0000000000049947 */ /* 0x000fea0003800000 */
[----:B------:R0:W5:Y:S02]  /*2960*/  LDG.E.LTC128B R64, desc[UR36][R8.64+0x40] ;  /* 0x0000402408407981 */ /* 0x000164000c1e1920 */
.L_x_54:
[----:B------:R-:W-:Y:S05]  /*2970*/  BSYNC B1 ;  /* 0x0000000000017941 */ /* 0x000fea0003800000 */
.L_x_53:
        /* <DEDUP_REMOVED lines=8> */
.L_x_56:
[----:B------:R-:W-:Y:S05]  /*2a00*/  BSYNC B1 ;  /* 0x0000000000017941 */ /* 0x000fea0003800000 */
.L_x_55:
        /* <DEDUP_REMOVED lines=8> */
.L_x_58:
[----:B------:R-:W-:Y:S05]  /*2a90*/  BSYNC B1 ;  /* 0x0000000000017941 */ /* 0x000fea0003800000 */
.L_x_57:
[----:B-1---5:R-:W-:Y:S01]  /*2aa0*/  FMUL R5, R64, R57 ;  /* 0x0000003940057220 */ /* 0x022fe20000400000 */
[----:B------:R-:W-:Y:S01]  /*2ab0*/  ISETP.GT.AND P2, PT, R3, RZ, P1 ;  /* 0x000000ff0300720c */ /* 0x000fe20000f44270 */
[----:B------:R-:W-:Y:S02]  /*2ac0*/  BSSY B1, `(.L_x_59) ;  /* 0x0000005000017945 */ /* 0x000fe40003800000 */
[----:B------:R-:W-:-:S05]  /*2ad0*/  FFMA R5, R36, R56, R5 ;  /* 0x0000003824057223 */ /* 0x000fca0000000005 */
[----:B------:R1:W-:Y:S05]  /*2ae0*/  @P3 STG.E desc[UR36][R10.64+0x60], R5 ;  /* 0x000060050a003986 */ /* 0x0003ea000c101924 */
[----:B------:R-:W-:Y:S05]  /*2af0*/  @!P2 BRA `(.L_x_60) ;  /* 0x000000000004a947 */ /* 0x000fea0003800000 */
[----:B------:R0:W5:Y:S02]  /*2b00*/  LDG.E.LTC128B R64, desc[UR36][R6.64+0x64] ;  /* 0x0000642406407981 */ /* 0x000164000c1e1920 */
.L_x_60:
[----:B------:R-:W-:Y:S05]  /*2b10*/  BSYNC B1 ;  /* 0x0000000000017941 */ /* 0x000fea0003800000 */
.L_x_59:
[----:B-----5:R-:W-:Y:S01]  /*2b20*/  FMUL R14, R64, R57 ;  /* 0x00000039400e7220 */ /* 0x020fe20000400000 */
[----:B------:R-:W-:Y:S01]  /*2b30*/  ISETP.GT.AND P0, PT, R3, 0x8, P0 ;  /* 0x000000080300780c */ /* 0x000fe20000704270 */
[----:B------:R-:W-:Y:S02]  /*2b40*/  BSSY B1, `(.L_x_61) ;  /* 0x0000005000017945 */ /* 0x000fe40003800000 */
[----:B------:R-:W-:-:S05]  /*2b50*/  FFMA R37, R37, R56, R14 ;  /* 0x0000003825257223 */ /* 0x000fca000000000e */
[----:B------:R0:W-:Y:S05]  /*2b60*/  @P2 STG.E desc[UR36][R10.64+0x64], R37 ;  /* 0x000064250a002986 */ /* 0x0001ea000c101924 */
[----:B------:R-:W-:Y:S05]  /*2b70*/  @!P0 BRA `(.L_x_62) ;  /* 0x0000000000048947 */ /* 0x000fea0003800000 */
[----:B------:R0:W5:Y:S02]  /*2b80*/  LDG.E.LTC128B R64, desc[UR36][R8.64+0x60] ;  /* 0x0000602408407981 */ /* 0x000164000c1e1920 */
.L_x_62:
[----:B------:R-:W-:Y:S05]  /*2b90*/  BSYNC B1 ;  /* 0x0000000000017941 */ /* 0x000fea0003800000 */
.L_x_61:
        /* <DEDUP_REMOVED lines=8> */
.L_x_64:
[----:B------:R-:W-:Y:S05]  /*2c20*/  BSYNC B1 ;  /* 0x0000000000017941 */ /* 0x000fea0003800000 */
.L_x_63:
        /* <DEDUP_REMOVED lines=8> */
.L_x_66:
[----:B------:R-:W-:Y:S05]  /*2cb0*/  BSYNC B1 ;  /* 0x0000000000017941 */ /* 0x000fea0003800000 */
.L_x_65:
[----:B-1---5:R-:W-:Y:S01]  /*2cc0*/  FMUL R5, R64, R57 ;  /* 0x0000003940057220 */ /* 0x022fe20000400000 */
[----:B------:R-:W-:Y:S01]  /*2cd0*/  ISETP.GT.AND P1, PT, R3, RZ, P0 ;  /* 0x000000ff0300720c */ /* 0x000fe20000724270 */
[----:B------:R-:W-:Y:S02]  /*2ce0*/  BSSY B1, `(.L_x_67) ;  /* 0x0000005000017945 */ /* 0x000fe40003800000 */
[----:B------:R-:W-:-:S05]  /*2cf0*/  FFMA R5, R40, R56, R5 ;  /* 0x0000003828057223 */ /* 0x000fca0000000005 */
[----:B------:R1:W-:Y:S05]  /*2d00*/  @P3 STG.E desc[UR36][R10.64+0x80], R5 ;  /* 0x000080050a003986 */ /* 0x0003ea000c101924 */
[----:B------:R-:W-:Y:S05]  /*2d10*/  @!P1 BRA `(.L_x_68) ;  /* 0x0000000000049947 */ /* 0x000fea0003800000 */
[----:B------:R0:W5:Y:S02]  /*2d20*/  LDG.E.LTC128B R64, desc[UR36][R6.64+0x84] ;  /* 0x0000842406407981 */ /* 0x000164000c1e1920 */
.L_x_68:
[----:B------:R-:W-:Y:S05]  /*2d30*/  BSYNC B1 ;  /* 0x0000000000017941 */ /* 0x000fea0003800000 */
.L_x_67:
[----:B-----5:R-:W-:Y:S01]  /*2d40*/  FMUL R14, R64, R57 ;  /* 0x00000039400e7220 */ /* 0x020fe20000400000 */
[----:B------:R-:W-:Y:S01]  /*2d50*/  ISETP.GT.AND P2, PT, R3, 0x8, P2 ;  /* 0x000000080300780c */ /* 0x000fe20001744270 */
[----:B------:R-:W-:Y:S02]  /*2d60*/  BSSY B1, `(.L_x_69) ;  /* 0x0000005000017945 */ /* 0x000fe40003800000 */
[----:B------:R-:W-:-:S05]  /*2d70*/  FFMA R41, R41, R56, R14 ;  /* 0x0000003829297223 */ /* 0x000fca000000000e */
[----:B------:R0:W-:Y:S05]  /*2d80*/  @P1 STG.E desc[UR36][R10.64+0x84], R41 ;  /* 0x000084290a001986 */ /* 0x0001ea000c101924 */
[----:B------:R-:W-:Y:S05]  /*2d90*/  @!P2 BRA `(.L_x_70) ;  /* 0x000000000004a947 */ /* 0x000fea0003800000 */
[----:B------:R0:W5:Y:S02]  /*2da0*/  LDG.E.LTC128B R64, desc[UR36][R8.64+0x80] ;  /* 0x0000802408407981 */ /* 0x000164000c1e1920 */
.L_x_70:
[----:B------:R-:W-:Y:S05]  /*2db0*/  BSYNC B1 ;  /* 0x0000000000017941 */ /* 0x000fea0003800000 */
.L_x_69:
        /* <DEDUP_REMOVED lines=8> */
.L_x_72:
[----:B------:R-:W-:Y:S05]  /*2e40*/  BSYNC B1 ;  /* 0x0000000000017941 */ /* 0x000fea0003800000 */
.L_x_71:
        /* <DEDUP_REMOVED lines=8> */
.L_x_74:
[----:B------:R-:W-:Y:S05]  /*2ed0*/  BSYNC B1 ;  /* 0x0000000000017941 */ /* 0x000fea0003800000 */
.L_x_73:
[----:B-1---5:R-:W-:Y:S01]  /*2ee0*/  FMUL R5, R64, R57 ;  /* 0x0000003940057220 */ /* 0x022fe20000400000 */
[----:B------:R-:W-:Y:S01]  /*2ef0*/  ISETP.GT.AND P0, PT, R3, RZ, P2 ;  /* 0x000000ff0300720c */ /* 0x000fe20001704270 */
[----:B------:R-:W-:Y:S02]  /*2f00*/  BSSY B1, `(.L_x_75) ;  /* 0x0000005000017945 */ /* 0x000fe40003800000 */
[----:B------:R-:W-:-:S05]  /*2f10*/  FFMA R5, R44, R56, R5 ;  /* 0x000000382c057223 */ /* 0x000fca0000000005 */
[----:B------:R1:W-:Y:S05]  /*2f20*/  @P3 STG.E desc[UR36][R10.64+0xa0], R5 ;  /* 0x0000a0050a003986 */ /* 0x0003ea000c101924 */
[----:B------:R-:W-:Y:S05]  /*2f30*/  @!P0 BRA `(.L_x_76) ;  /* 0x0000000000048947 */ /* 0x000fea0003800000 */
[----:B------:R0:W5:Y:S02]  /*2f40*/  LDG.E.LTC128B R64, desc[UR36][R6.64+0xa4] ;  /* 0x0000a42406407981 */ /* 0x000164000c1e1920 */
.L_x_76:
[----:B------:R-:W-:Y:S05]  /*2f50*/  BSYNC B1 ;  /* 0x0000000000017941 */ /* 0x000fea0003800000 */
.L_x_75:
[----:B-----5:R-:W-:Y:S01]  /*2f60*/  FMUL R14, R64, R57 ;  /* 0x00000039400e7220 */ /* 0x020fe20000400000 */
[----:B------:R-:W-:Y:S01]  /*2f70*/  ISETP.GT.AND P1, PT, R3, 0x8, P1 ;  /* 0x000000080300780c */ /* 0x000fe20000f24270 */
[----:B------:R-:W-:Y:S02]  /*2f80*/  BSSY B1, `(.L_x_77) ;  /* 0x0000005000017945 */ /* 0x000fe40003800000 */
[----:B------:R-:W-:-:S05]  /*2f90*/  FFMA R45, R45, R56, R14 ;  /* 0x000000382d2d7223 */ /* 0x000fca000000000e */
[----:B------:R0:W-:Y:S05]  /*2fa0*/  @P0 STG.E desc[UR36][R10.64+0xa4], R45 ;  /* 0x0000a42d0a000986 */ /* 0x0001ea000c101924 */
[----:B------:R-:W-:Y:S05]  /*2fb0*/  @!P1 BRA `(.L_x_78) ;  /* 0x0000000000049947 */ /* 0x000fea0003800000 */
[----:B------:R0:W5:Y:S02]  /*2fc0*/  LDG.E.LTC128B R64, desc[UR36][R8.64+0xa0] ;  /* 0x0000a02408407981 */ /* 0x000164000c1e1920 */
.L_x_78:
[----:B------:R-:W-:Y:S05]  /*2fd0*/  BSYNC B1 ;  /* 0x0000000000017941 */ /* 0x000fea0003800000 */
.L_x_77:
        /* <DEDUP_REMOVED lines=8> */
.L_x_80:
[----:B------:R-:W-:Y:S05]  /*3060*/  BSYNC B1 ;  /* 0x0000000000017941 */ /* 0x000fea0003800000 */
.L_x_79:
        /* <DEDUP_REMOVED lines=8> */
.L_x_82:
[----:B------:R-:W-:Y:S05]  /*30f0*/  BSYNC B1 ;  /* 0x0000000000017941 */ /* 0x000fea0003800000 */
.L_x_81:
[----:B-1---5:R-:W-:Y:S01]  /*3100*/  FMUL R5, R64, R57 ;  /* 0x0000003940057220 */ /* 0x022fe20000400000 */
[----:B------:R-:W-:Y:S01]  /*3110*/  ISETP.GT.AND P2, PT, R3, RZ, P1 ;  /* 0x000000ff0300720c */ /* 0x000fe20000f44270 */
[----:B------:R-:W-:Y:S02]  /*3120*/  BSSY B1, `(.L_x_83) ;  /* 0x0000005000017945 */ /* 0x000fe40003800000 */
[----:B------:R-:W-:-:S05]  /*3130*/  FFMA R5, R48, R56, R5 ;  /* 0x0000003830057223 */ /* 0x000fca0000000005 */
[----:B------:R1:W-:Y:S05]  /*3140*/  @P3 STG.E desc[UR36][R10.64+0xc0], R5 ;  /* 0x0000c0050a003986 */ /* 0x0003ea000c101924 */
[----:B------:R-:W-:Y:S05]  /*3150*/  @!P2 BRA `(.L_x_84) ;  /* 0x000000000004a947 */ /* 0x000fea0003800000 */
[----:B------:R0:W5:Y:S02]  /*3160*/  LDG.E.LTC128B R64, desc[UR36][R6.64+0xc4] ;  /* 0x0000c42406407981 */ /* 0x000164000c1e1920 */
.L_x_84:
[----:B------:R-:W-:Y:S05]  /*3170*/  BSYNC B1 ;  /* 0x0000000000017941 */ /* 0x000fea0003800000 */
.L_x_83:
[----:B-----5:R-:W-:Y:S01]  /*3180*/  FMUL R14, R64, R57 ;  /* 0x00000039400e7220 */ /* 0x020fe20000400000 */
[----:B------:R-:W-:Y:S01]  /*3190*/  ISETP.GT.AND P0, PT, R3, 0x8, P0 ;  /* 0x000000080300780c */ /* 0x000fe20000704270 */
[----:B------:R-:W-:Y:S02]  /*31a0*/  BSSY B1, `(.L_x_85) ;  /* 0x0000005000017945 */ /* 0x000fe40003800000 */
[----:B------:R-:W-:-:S05]  /*31b0*/  FFMA R49, R49, R56, R14 ;  /* 0x0000003831317223 */ /* 0x000fca000000000e */
[----:B------:R0:W-:Y:S05]  /*31c0*/  @P2 STG.E desc[UR36][R10.64+0xc4], R49 ;  /* 0x0000c4310a002986 */ /* 0x0001ea000c101924 */
[----:B------:R-:W-:Y:S05]  /*31d0*/  @!P0 BRA `(.L_x_86) ;  /* 0x0000000000048947 */ /* 0x000fea0003800000 */
[----:B------:R0:W5:Y:S02]  /*31e0*/  LDG.E.LTC128B R64, desc[UR36][R8.64+0xc0] ;  /* 0x0000c02408407981 */ /* 0x000164000c1e1920 */
.L_x_86:
[----:B------:R-:W-:Y:S05]  /*31f0*/  BSYNC B1 ;  /* 0x0000000000017941 */ /* 0x000fea0003800000 */
.L_x_85:
        /* <DEDUP_REMOVED lines=8> */
.L_x_88:
[----:B------:R-:W-:Y:S05]  /*3280*/  BSYNC B1 ;  /* 0x0000000000017941 */ /* 0x000fea0003800000 */
.L_x_87:
[----:B-----5:R-:W-:Y:S01]  /*3290*/  FMUL R14, R64, R57 ;  /* 0x00000039400e7220 */ /* 0x020fe20000400000 */
[----:B------:R-:W-:Y:S01]  /*32a0*/  ISETP.GT.AND P0, PT, R4, 0x39, PT ;  /* 0x000000390400780c */ /* 0x000fe20003f04270 */
[----:B------:R-:W-:Y:S01]  /*32b0*/  @P1 IMAD.MOV.U32 R4, RZ, RZ, R12 ;  /* 0x000000ffff041224 */ /* 0x000fe200078e000c */
[----:B------:R-:W-:Y:S01]  /*32c0*/  ISETP.GT.AND P3, PT, R3, RZ, P2 ;  /* 0x000000ff0300720c */ /* 0x000fe20001764270 */
[----:B------:R-:W-:Y:S01]  /*32d0*/  FFMA R51, R51, R56, R14 ;  /* 0x0000003833337223 */ /* 0x000fe2000000000e */
[----:B-1----:R-:W-:Y:S01]  /*32e0*/  @P1 IMAD.MOV.U32 R5, RZ, RZ, R13 ;  /* 0x000000ffff051224 */ /* 0x002fe200078e000d */
[----:B------:R-:W-:Y:S04]  /*32f0*/  BSSY B1, `(.L_x_89) ;  /* 0x0000004000017945 */ /* 0x000fe80003800000 */
[----:B------:R1:W-:Y:S06]  /*3300*/  @P1 STG.E desc[UR36][R4.64+0xc4], R51 ;  /* 0x0000c43304001986 */ /* 0x0003ec000c101924 */
[----:B------:R-:W-:Y:S05]  /*3310*/  @!P3 BRA `(.L_x_90) ;  /* 0x000000000004b947 */ /* 0x000fea0003800000 */
[----:B------:R0:W5:Y:S02]  /*3320*/  LDG.E.LTC128B R64, desc[UR36][R6.64+0xe0] ;  /* 0x0000e02406407981 */ /* 0x000164000c1e1920 */
.L_x_90:
[----:B------:R-:W-:Y:S05]  /*3330*/  BSYNC B1 ;  /* 0x0000000000017941 */ /* 0x000fea0003800000 */
.L_x_89:
[----:B-1---5:R-:W-:Y:S01]  /*3340*/  FMUL R5, R64, R57 ;  /* 0x0000003940057220 */ /* 0x022fe20000400000 */
[----:B------:R-:W-:Y:S01]  /*3350*/  @P3 IMAD.MOV.U32 R4, RZ, RZ, R10 ;  /* 0x000000ffff043224 */ /* 0x000fe200078e000a */
[----:B------:R-:W-:Y:S01]  /*3360*/  ISETP.GT.AND P1, PT, R3, RZ, P0 ;  /* 0x000000ff0300720c */ /* 0x000fe20000724270 */
[----:B------:R-:W-:Y:S01]  /*3370*/  BSSY B1, `(.L_x_91) ;  /* 0x0000006000017945 */ /* 0x000fe20003800000 */
[----:B------:R-:W-:Y:S01]  /*3380*/  FFMA R15, R52, R56, R5 ;  /* 0x00000038340f7223 */ /* 0x000fe20000000005 */
[----:B------:R-:W-:-:S05]  /*3390*/  @P3 IMAD.MOV.U32 R5, RZ, RZ, R11 ;  /* 0x000000ffff053224 */ /* 0x000fca00078e000b */
[----:B------:R1:W-:Y:S05]  /*33a0*/  @P3 STG.E desc[UR36][R4.64+0xe0], R15 ;  /* 0x0000e00f04003986 */ /* 0x0003ea000c101924 */
[----:B------:R-:W-:Y:S05]  /*33b0*/  @!P1 BRA `(.L_x_92) ;  /* 0x0000000000049947 */ /* 0x000fea0003800000 */
[----:B------:R0:W5:Y:S02]  /*33c0*/  LDG.E.LTC128B R64, desc[UR36][R6.64+0xe4] ;  /* 0x0000e42406407981 */ /* 0x000164000c1e1920 */
.L_x_92:
[----:B------:R-:W-:Y:S05]  /*33d0*/  BSYNC B1 ;  /* 0x0000000000017941 */ /* 0x000fea0003800000 */
.L_x_91:
[----:B-1---5:R-:W-:Y:S01]  /*33e0*/  FMUL R4, R64, R57 ;  /* 0x0000003940047220 */ /* 0x022fe20000400000 */
[----:B------:R-:W-:Y:S01]  /*33f0*/  ISETP.GT.AND P2, PT, R3, 0x8, P2 ;  /* 0x000000080300780c */ /* 0x000fe20001744270 */
[----:B------:R-:W-:Y:S02]  /*3400*/  BSSY B1, `(.L_x_93) ;  /* 0x0000005000017945 */ /* 0x000fe40003800000 */
[----:B------:R-:W-:-:S05]  /*3410*/  FFMA R53, R53, R56, R4 ;  /* 0x0000003835357223 */ /* 0x000fca0000000004 */
[----:B------:R1:W-:Y:S05]  /*3420*/  @P1 STG.E desc[UR36][R10.64+0xe4], R53 ;  /* 0x0000e4350a001986 */ /* 0x0003ea000c101924 */
[----:B------:R-:W-:Y:S05]  /*3430*/  @!P2 BRA `(.L_x_94) ;  /* 0x000000000004a947 */ /* 0x000fea0003800000 */
[----:B------:R0:W5:Y:S02]  /*3440*/  LDG.E.LTC128B R64, desc[UR36][R8.64+0xe0] ;  /* 0x0000e02408407981 */ /* 0x000164000c1e1920 */
.L_x_94:
[----:B------:R-:W-:Y:S05]  /*3450*/  BSYNC B1 ;  /* 0x0000000000017941 */ /* 0x000fea0003800000 */
.L_x_93:
[----:B-----5:R-:W-:Y:S01]  /*3460*/  FMUL R5, R64, R57 ;  /* 0x0000003940057220 */ /* 0x020fe20000400000 */
[----:B------:R-:W-:Y:S01]  /*3470*/  @P2 IMAD.MOV.U32 R4, RZ, RZ, R12 ;  /* 0x000000ffff042224 */ /* 0x000fe200078e000c */
[----:B------:R-:W-:Y:S01]  /*3480*/  ISETP.GT.AND P0, PT, R3, 0x8, P0 ;  /* 0x000000080300780c */ /* 0x000fe20000704270 */
[----:B------:R-:W-:Y:S01]  /*3490*/  BSSY B1, `(.L_x_95) ;  /* 0x0000006000017945 */ /* 0x000fe20003800000 */
[----:B0---4-:R-:W-:Y:S01]  /*34a0*/  FFMA R7, R54, R56, R5 ;  /* 0x0000003836077223 */ /* 0x011fe20000000005 */
[----:B------:R-:W-:-:S05]  /*34b0*/  @P2 IMAD.MOV.U32 R5, RZ, RZ, R13 ;  /* 0x000000ffff052224 */ /* 0x000fca00078e000d */
[----:B------:R0:W-:Y:S05]  /*34c0*/  @P2 STG.E desc[UR36][R4.64+0xe0], R7 ;  /* 0x0000e00704002986 */ /* 0x0001ea000c101924 */
[----:B------:R-:W-:Y:S05]  /*34d0*/  @!P0 BRA `(.L_x_96) ;  /* 0x0000000000048947 */ /* 0x000fea0003800000 */
[----:B------:R4:W5:Y:S02]  /*34e0*/  LDG.E.LTC128B R64, desc[UR36][R8.64+0xe4] ;  /* 0x0000e42408407981 */ /* 0x000964000c1e1920 */
.L_x_96:
[----:B------:R-:W-:Y:S05]  /*34f0*/  BSYNC B1 ;  /* 0x0000000000017941 */ /* 0x000fea0003800000 */
.L_x_95:
[----:B-----5:R-:W-:-:S04]  /*3500*/  FMUL R64, R64, R57 ;  /* 0x0000003940407220 */ /* 0x020fc80000400000 */
[----:B------:R-:W-:Y:S01]  /*3510*/  FFMA R55, R55, R56, R64 ;  /* 0x0000003837377223 */ /* 0x000fe20000000040 */
[----:B------:R-:W-:Y:S06]  /*3520*/  @!P0 BRA `(.L_x_97) ;  /* 0x0000000800088947 */ /* 0x000fec0003800000 */
[----:B------:R0:W-:Y:S01]  /*3530*/  STG.E desc[UR36][R12.64+0xe4], R55 ;  /* 0x0000e4370c007986 */ /* 0x0001e2000c101924 */
[----:B------:R-:W-:Y:S05]  /*3540*/  BRA `(.L_x_97) ;  /* 0x0000000800007947 */ /* 0x000fea0003800000 */
.L_x_36:
[----:B------:R-:W-:Y:S01]  /*3550*/  ISETP.GT.AND P3, PT, R4, 0x1, PT ;  /* 0x000000010400780c */ /* 0x000fe20003f64270 */
[----:B------:R-:W-:Y:S01]  /*3560*/  ULDC.64 UR4, c[0x0][0x5c0] ;  /* 0x0001700000047ab9 */ /* 0x000fe20000000a00 */
[-C--:B------:R-:W-:Y:S01]  /*3570*/  FMUL R5, R24, R56.reuse ;  /* 0x0000003818057220 */ /* 0x080fe20000400000 */
[C---:B------:R-:W-:Y:S01]  /*3580*/  LEA R6, P1, R60.reuse, UR4, 0x2 ;  /* 0x000000043c067c11 */ /* 0x040fe2000f8210ff */
[-C--:B------:R-:W-:Y:S01]  /*3590*/  FMUL R25, R25, R56.reuse ;  /* 0x0000003819197220 */ /* 0x080fe20000400000 */
[----:B------:R-:W-:Y:S01]  /*35a0*/  ISETP.GT.AND P2, PT, R3, RZ, P3 ;  /* 0x000000ff0300720c */ /* 0x000fe20001f44270 */
[-C--:B------:R-:W-:Y:S01]  /*35b0*/  FMUL R27, R27, R56.reuse ;  /* 0x000000381b1b7220 */ /* 0x080fe20000400000 */
[----:B------:R-:W-:Y:S01]  /*35c0*/  LEA.HI.X R7, R60, UR5, R75, 0x2, P1 ;  /* 0x000000053c077c11 */ /* 0x000fe200088f144b */
[-C--:B------:R-:W-:Y:S01]  /*35d0*/  FMUL R11, R28, R56.reuse ;  /* 0x000000381c0b7220 */ /* 0x080fe20000400000 */
[----:B------:R-:W-:Y:S01]  /*35e0*/  ISETP.GT.AND P0, PT, R3, 0x8, P0 ;  /* 0x000000080300780c */ /* 0x000fe20000704270 */
[----:B------:R-:W-:Y:S01]  /*35f0*/  FMUL R29, R29, R56 ;  /* 0x000000381d1d7220 */ /* 0x000fe20000400000 */
[C---:B------:R-:W-:Y:S01]  /*3600*/  SHF.L.U64.HI R67, R66.reuse, 0x5, R67 ;  /* 0x0000000542437819 */ /* 0x040fe20000010243 */
[----:B------:R0:W-:Y:S01]  /*3610*/  @P4 STG.E desc[UR36][R6.64], R5 ;  /* 0x0000000506004986 */ /* 0x0001e2000c101924 */
[----:B------:R-:W-:Y:S01]  /*3620*/  LEA R8, P1, R66, R6, 0x5 ;  /* 0x0000000642087211 */ /* 0x000fe200078228ff */
[-C--:B------:R-:W-:Y:S01]  /*3630*/  FMUL R31, R31, R56.reuse ;  /* 0x000000381f1f7220 */ /* 0x080fe20000400000 */
[C---:B------:R-:W-:Y:S01]  /*3640*/  ISETP.GT.AND P5, PT, R4.reuse, 0x8, PT ;  /* 0x000000080400780c */ /* 0x040fe20003fa4270 */
[-C--:B------:R-:W-:Y:S01]  /*3650*/  FMUL R33, R33, R56.reuse ;  /* 0x0000003821217220 */ /* 0x080fe20000400000 */
[----:B------:R-:W-:Y:S01]  /*3660*/  ISETP.GT.AND P3, PT, R3, 0x8, P3 ;  /* 0x000000080300780c */ /* 0x000fe20001f64270 */
[----:B------:R-:W-:Y:S01]  /*3670*/  @P2 STG.E desc[UR36][R6.64+0x4], R25 ;  /* 0x0000041906002986 */ /* 0x000fe2000c101924 */
[----:B------:R-:W-:Y:S01]  /*3680*/  ISETP.GT.AND P4, PT, R4, 0x9, PT ;  /* 0x000000090400780c */ /* 0x000fe20003f84270 */
[----:B------:R-:W-:Y:S01]  /*3690*/  IMAD.X R9, R67, 0x1, R7, P1 ;  /* 0x0000000143097824 */ /* 0x000fe200008e0607 */
[----:B------:R-:W-:Y:S01]  /*36a0*/  ISETP.GT.AND P2, PT, R3, RZ, P5 ;  /* 0x000000ff0300720c */ /* 0x000fe20002f44270 */
[-C--:B------:R-:W-:Y:S01]  /*36b0*/  FMUL R35, R35, R56.reuse ;  /* 0x0000003823237220 */ /* 0x080fe20000400000 */
[C---:B------:R-:W-:Y:S01]  /*36c0*/  ISETP.GT.AND P1, PT, R3.reuse, RZ, P4 ;  /* 0x000000ff0300720c */ /* 0x040fe20002724270 */
[-C--:B0-----:R-:W-:Y:S01]  /*36d0*/  FMUL R5, R26, R56.reuse ;  /* 0x000000381a057220 */ /* 0x081fe20000400000 */
[----:B------:R-:W-:Y:S01]  /*36e0*/  ISETP.GT.AND P4, PT, R3, 0x8, P4 ;  /* 0x000000080300780c */ /* 0x000fe20002784270 */
[-C--:B------:R-:W-:Y:S01]  /*36f0*/  FMUL R37, R37, R56.reuse ;  /* 0x0000003825257220 */ /* 0x080fe20000400000 */
[-C--:B------:R-:W-:Y:S01]  /*3700*/  FMUL R39, R39, R56.reuse ;  /* 0x0000003827277220 */ /* 0x080fe20000400000 */
[-C--:B------:R-:W-:Y:S01]  /*3710*/  FMUL R41, R41, R56.reuse ;  /* 0x0000003829297220 */ /* 0x080fe20000400000 */
[----:B------:R0:W-:Y:S01]  /*3720*/  @P0 STG.E desc[UR36][R8.64], R5 ;  /* 0x0000000508000986 */ /* 0x0001e2000c101924 */
[----:B------:R-:W-:Y:S01]  /*3730*/  ISETP.GT.AND P0, PT, R3, 0x8, P5 ;  /* 0x000000080300780c */ /* 0x000fe20002f04270 */
[-C--:B------:R-:W-:Y:S01]  /*3740*/  FMUL R43, R43, R56.reuse ;  /* 0x000000382b2b7220 */ /* 0x080fe20000400000 */
[C---:B------:R-:W-:Y:S01]  /*3750*/  ISETP.GT.AND P5, PT, R4.reuse, 0x10, PT ;  /* 0x000000100400780c */ /* 0x040fe20003fa4270 */
[----:B------:R-:W-:Y:S01]  /*3760*/  @P3 STG.E desc[UR36][R8.64+0x4], R27 ;  /* 0x0000041b08003986 */ /* 0x000fe2000c101924 */
[----:B------:R-:W-:Y:S01]  /*3770*/  ISETP.GT.AND P3, PT, R4, 0x11, PT ;  /* 0x000000110400780c */ /* 0x000fe20003f64270 */
[-C--:B------:R-:W-:Y:S01]  /*3780*/  FMUL R45, R45, R56.reuse ;  /* 0x000000382d2d7220 */ /* 0x080fe20000400000 */
[-C--:B------:R-:W-:Y:S01]  /*3790*/  FMUL R47, R47, R56.reuse ;  /* 0x000000382f2f7220 */ /* 0x080fe20000400000 */
[----:B------:R1:W-:Y:S01]  /*37a0*/  @P2 STG.E desc[UR36][R6.64+0x20], R11 ;  /* 0x0000200b06002986 */ /* 0x0003e2000c101924 */
[----:B------:R-:W-:Y:S01]  /*37b0*/  ISETP.GT.AND P2, PT, R3, RZ, P5 ;  /* 0x000000ff0300720c */ /* 0x000fe20002f44270 */
[-C--:B------:R-:W-:Y:S01]  /*37c0*/  FMUL R49, R49, R56.reuse ;  /* 0x0000003831317220 */ /* 0x080fe20000400000 */
[-C--:B------:R-:W-:Y:S01]  /*37d0*/  FMUL R51, R51, R56.reuse ;  /* 0x0000003833337220 */ /* 0x080fe20000400000 */
[-C--:B0-----:R-:W-:Y:S01]  /*37e0*/  FMUL R5, R30, R56.reuse ;  /* 0x000000381e057220 */ /* 0x081fe20000400000 */
[----:B------:R-:W-:Y:S01]  /*37f0*/  @P1 STG.E desc[UR36][R6.64+0x24], R29 ;  /* 0x0000241d06001986 */ /* 0x000fe2000c101924 */
[----:B------:R-:W-:Y:S01]  /*3800*/  ISETP.GT.AND P1, PT, R3, RZ, P3 ;  /* 0x000000ff0300720c */ /* 0x000fe20001f24270 */
[-C--:B------:R-:W-:Y:S01]  /*3810*/  FMUL R53, R53, R56.reuse ;  /* 0x0000003835357220 */ /* 0x080fe20000400000 */
[C---:B------:R-:W-:Y:S01]  /*3820*/  ISETP.GT.AND P3, PT, R3.reuse, 0x8, P3 ;  /* 0x000000080300780c */ /* 0x040fe20001f64270 */
[----:B------:R0:W-:Y:S01]  /*3830*/  @P0 STG.E desc[UR36][R8.64+0x20], R5 ;  /* 0x0000200508000986 */ /* 0x0001e2000c101924 */
[----:B------:R-:W-:Y:S01]  /*3840*/  ISETP.GT.AND P0, PT, R3, 0x8, P5 ;  /* 0x000000080300780c */ /* 0x000fe20002f04270 */
[-C--:B------:R-:W-:Y:S01]  /*3850*/  FMUL R13, R54, R56.reuse ;  /* 0x00000038360d7220 */ /* 0x080fe20000400000 */
[-C--:B-1----:R-:W-:Y:S01]  /*3860*/  FMUL R11, R32, R56.reuse ;  /* 0x00000038200b7220 */ /* 0x082fe20000400000 */
[C---:B------:R-:W-:Y:S01]  /*3870*/  ISETP.GT.AND P5, PT, R4.reuse, 0x18, PT ;  /* 0x000000180400780c */ /* 0x040fe20003fa4270 */
[----:B------:R-:W-:Y:S01]  /*3880*/  @P4 STG.E desc[UR36][R8.64+0x24], R31 ;  /* 0x0000241f08004986 */ /* 0x000fe2000c101924 */
[----:B------:R-:W-:Y:S01]  /*3890*/  ISETP.GT.AND P4, PT, R4, 0x19, PT ;  /* 0x000000190400780c */ /* 0x000fe20003f84270 */
[----:B------:R-:W-:-:S02]  /*38a0*/  FMUL R55, R55, R56 ;  /* 0x0000003837377220 */ /* 0x000fc40000400000 */
[----:B------:R1:W-:Y:S01]  /*38b0*/  @P2 STG.E desc[UR36][R6.64+0x40], R11 ;  /* 0x0000400b06002986 */ /* 0x0003e2000c101924 */
[C---:B------:R-:W-:Y:S01]  /*38c0*/  ISETP.GT.AND P2, PT, R3.reuse, RZ, P5 ;  /* 0x000000ff0300720c */ /* 0x040fe20002f44270 */
[-C--:B0-----:R-:W-:Y:S02]  /*38d0*/  FMUL R5, R34, R56.reuse ;  /* 0x0000003822057220 */ /* 0x081fe40000400000 */
[----:B------:R-:W-:Y:S01]  /*38e0*/  @P1 STG.E desc[UR36][R6.64+0x44], R33 ;  /* 0x0000442106001986 */ /* 0x000fe2000c101924 */
[C---:B------:R-:W-:Y:S02]  /*38f0*/  ISETP.GT.AND P1, PT, R3.reuse, RZ, P4 ;  /* 0x000000ff0300720c */ /* 0x040fe40002724270 */
[C---:B------:R-:W-:Y:S01]  /*3900*/  ISETP.GT.AND P4, PT, R3.reuse, 0x8, P4 ;  /* 0x000000080300780c */ /* 0x040fe20002784270 */
[----:B------:R0:W-:Y:S01]  /*3910*/  @P0 STG.E desc[UR36][R8.64+0x40], R5 ;  /* 0x0000400508000986 */ /* 0x0001e2000c101924 */
[C---:B------:R-:W-:Y:S02]  /*3920*/  ISETP.GT.AND P0, PT, R3.reuse, 0x8, P5 ;  /* 0x000000080300780c */ /* 0x040fe40002f04270 */
[----:B------:R-:W-:Y:S01]  /*3930*/  ISETP.GT.AND P5, PT, R4, 0x20, PT ;  /* 0x000000200400780c */ /* 0x000fe20003fa4270 */
[----:B-1----:R-:W-:Y:S01]  /*3940*/  FMUL R11, R36, R56 ;  /* 0x00000038240b7220 */ /* 0x002fe20000400000 */
[----:B------:R-:W-:Y:S02]  /*3950*/  @P3 STG.E desc[UR36][R8.64+0x44], R35 ;  /* 0x0000442308003986 */ /* 0x000fe4000c101924 */
[----:B------:R-:W-:-:S02]  /*3960*/  ISETP.GT.AND P3, PT, R3, RZ, P5 ;  /* 0x000000ff0300720c */ /* 0x000fc40002f64270 */
[----:B------:R1:W-:Y:S01]  /*3970*/  @P2 STG.E desc[UR36][R6.64+0x60], R11 ;  /* 0x0000600b06002986 */ /* 0x0003e2000c101924 */
[----:B------:R-:W-:Y:S01]  /*3980*/  ISETP.GT.AND P2, PT, R4, 0x21, PT ;  /* 0x000000210400780c */ /* 0x000fe20003f44270 */
[-C--:B0-----:R-:W-:Y:S02]  /*3990*/  FMUL R5, R38, R56.reuse ;  /* 0x0000003826057220 */ /* 0x081fe40000400000 */
[----:B------:R-:W-:Y:S01]  /*39a0*/  @P1 STG.E desc[UR36][R6.64+0x64], R37 ;  /* 0x0000642506001986 */ /* 0x000fe2000c101924 */
[C---:B------:R-:W-:Y:S02]  /*39b0*/  ISETP.GT.AND P1, PT, R3.reuse, RZ, P2 ;  /* 0x000000ff0300720c */ /* 0x040fe40001724270 */
[C---:B------:R-:W-:Y:S01]  /*39c0*/  ISETP.GT.AND P2, PT, R3.reuse, 0x8, P2 ;  /* 0x000000080300780c */ /* 0x040fe20001744270 */
[----:B------:R0:W-:Y:S01]  /*39d0*/  @P0 STG.E desc[UR36][R8.64+0x60], R5 ;  /* 0x0000600508000986 */ /* 0x0001e2000c101924 */
[----:B------:R-:W-:Y:S01]  /*39e0*/  ISETP.GT.AND P0, PT, R3, 0x8, P5 ;  /* 0x000000080300780c */ /* 0x000fe20002f04270 */
[----:B-1----:R-:W-:-:S02]  /*39f0*/  FMUL R11, R40, R56 ;  /* 0x00000038280b7220 */ /* 0x002fc40000400000 */
[----:B------:R-:W-:Y:S04]  /*3a00*/  @P4 STG.E desc[UR36][R8.64+0x64], R39 ;  /* 0x0000642708004986 */ /* 0x000fe8000c101924 */
[----:B------:R1:W-:Y:S01]  /*3a10*/  @P3 STG.E desc[UR36][R6.64+0x80], R11 ;  /* 0x0000800b06003986 */ /* 0x0003e2000c101924 */
[----:B------:R-:W-:Y:S01]  /*3a20*/  ISETP.GT.AND P3, PT, R4, 0x28, PT ;  /* 0x000000280400780c */ /* 0x000fe20003f64270 */
[----:B0-----:R-:W-:Y:S02]  /*3a30*/  FMUL R5, R42, R56 ;  /* 0x000000382a057220 */ /* 0x001fe40000400000 */
[----:B------:R-:W-:Y:S01]  /*3a40*/  @P1 STG.E desc[UR36][R6.64+0x84], R41 ;  /* 0x0000842906001986 */ /* 0x000fe2000c101924 */
[----:B------:R-:W-:Y:S02]  /*3a50*/  ISETP.GT.AND P5, PT, R3, RZ, P3 ;  /* 0x000000ff0300720c */ /* 0x000fe40001fa4270 */
[C---:B------:R-:W-:Y:S01]  /*3a60*/  ISETP.GT.AND P1, PT, R4.reuse, 0x29, PT ;  /* 0x000000290400780c */ /* 0x040fe20003f24270 */
[----:B------:R0:W-:Y:S01]  /*3a70*/  @P0 STG.E desc[UR36][R8.64+0x80], R5 ;  /* 0x0000800508000986 */ /* 0x0001e2000c101924 */
[----:B------:R-:W-:-:S02]  /*3a80*/  ISETP.GT.AND P0, PT, R4, 0x30, PT ;  /* 0x000000300400780c */ /* 0x000fc40003f04270 */
[C---:B------:R-:W-:Y:S01]  /*3a90*/  ISETP.GT.AND P4, PT, R3.reuse, RZ, P1 ;  /* 0x000000ff0300720c */ /* 0x040fe20000f84270 */
[-C--:B-1----:R-:W-:Y:S01]  /*3aa0*/  FMUL R11, R44, R56.reuse ;  /* 0x000000382c0b7220 */ /* 0x082fe20000400000 */
[C---:B------:R-:W-:Y:S01]  /*3ab0*/  ISETP.GT.AND P3, PT, R3.reuse, 0x8, P3 ;  /* 0x000000080300780c */ /* 0x040fe20001f64270 */
[----:B------:R-:W-:Y:S01]  /*3ac0*/  @P2 STG.E desc[UR36][R8.64+0x84], R43 ;  /* 0x0000842b08002986 */ /* 0x000fe2000c101924 */
[C---:B------:R-:W-:Y:S02]  /*3ad0*/  ISETP.GT.AND P1, PT, R3.reuse, 0x8, P1 ;  /* 0x000000080300780c */ /* 0x040fe40000f24270 */
[----:B------:R-:W-:Y:S01]  /*3ae0*/  ISETP.GT.AND P2, PT, R4, 0x31, PT ;  /* 0x000000310400780c */ /* 0x000fe20003f44270 */
[----:B------:R1:W-:Y:S01]  /*3af0*/  @P5 STG.E desc[UR36][R6.64+0xa0], R11 ;  /* 0x0000a00b06005986 */ /* 0x0003e2000c101924 */
[C---:B------:R-:W-:Y:S01]  /*3b00*/  ISETP.GT.AND P5, PT, R3.reuse, RZ, P0 ;  /* 0x000000ff0300720c */ /* 0x040fe200007a4270 */
[----:B0-----:R-:W-:Y:S01]  /*3b10*/  FMUL R5, R46, R56 ;  /* 0x000000382e057220 */ /* 0x001fe20000400000 */
[----:B------:R-:W-:-:S03]  /*3b20*/  ISETP.GT.AND P0, PT, R3, 0x8, P0 ;  /* 0x000000080300780c */ /* 0x000fc60000704270 */
[----:B------:R-:W-:Y:S01]  /*3b30*/  @P4 STG.E desc[UR36][R6.64+0xa4], R45 ;  /* 0x0000a42d06004986 */ /* 0x000fe2000c101924 */
[C---:B------:R-:W-:Y:S02]  /*3b40*/  ISETP.GT.AND P4, PT, R3.reuse, RZ, P2 ;  /* 0x000000ff0300720c */ /* 0x040fe40001784270 */
[----:B------:R-:W-:Y:S01]  /*3b50*/  ISETP.GT.AND P2, PT, R3, 0x8, P2 ;  /* 0x000000080300780c */ /* 0x000fe20001744270 */
[----:B------:R0:W-:Y:S01]  /*3b60*/  @P3 STG.E desc[UR36][R8.64+0xa0], R5 ;  /* 0x0000a00508003986 */ /* 0x0001e2000c101924 */
[----:B------:R-:W-:Y:S01]  /*3b70*/  ISETP.GT.AND P3, PT, R4, 0x39, PT ;  /* 0x000000390400780c */ /* 0x000fe20003f64270 */
[----:B-1----:R-:W-:Y:S02]  /*3b80*/  FMUL R11, R48, R56 ;  /* 0x00000038300b7220 */ /* 0x002fe40000400000 */
[----:B------:R-:W-:Y:S01]  /*3b90*/  @P1 STG.E desc[UR36][R8.64+0xa4], R47 ;  /* 0x0000a42f08001986 */ /* 0x000fe2000c101924 */
[----:B------:R-:W-:Y:S01]  /*3ba0*/  ISETP.GT.AND P1, PT, R4, 0x38, PT ;  /* 0x000000380400780c */ /* 0x000fe20003f24270 */
[----:B------:R-:W-:-:S02]  /*3bb0*/  @P5 IMAD.MOV.U32 R4, RZ, RZ, R6 ;  /* 0x000000ffff045224 */ /* 0x000fc400078e0006 */
[----:B0-----:R-:W-:-:S05]  /*3bc0*/  @P5 IMAD.MOV.U32 R5, RZ, RZ, R7 ;  /* 0x000000ffff055224 */ /* 0x001fca00078e0007 */
[----:B------:R0:W-:Y:S01]  /*3bd0*/  @P5 STG.E desc[UR36][R4.64+0xc0], R11 ;  /* 0x0000c00b04005986 */ /* 0x0001e2000c101924 */
[C---:B------:R-:W-:Y:S02]  /*3be0*/  ISETP.GT.AND P5, PT, R3.reuse, RZ, P3 ;  /* 0x000000ff0300720c */ /* 0x040fe40001fa4270 */
[----:B------:R-:W-:Y:S01]  /*3bf0*/  ISETP.GT.AND P3, PT, R3, 0x8, P3 ;  /* 0x000000080300780c */ /* 0x000fe20001f64270 */
[----:B0-----:R-:W-:Y:S02]  /*3c00*/  @P4 IMAD.MOV.U32 R4, RZ, RZ, R6 ;  /* 0x000000ffff044224 */ /* 0x001fe400078e0006 */
[----:B------:R-:W-:Y:S01]  /*3c10*/  FMUL R11, R52, R56 ;  /* 0x00000038340b7220 */ /* 0x000fe20000400000 */
[----:B------:R-:W-:-:S05]  /*3c20*/  @P4 IMAD.MOV.U32 R5, RZ, RZ, R7 ;  /* 0x000000ffff054224 */ /* 0x000fca00078e0007 */
[----:B------:R0:W-:Y:S01]  /*3c30*/  @P4 STG.E desc[UR36][R4.64+0xc4], R49 ;  /* 0x0000c43104004986 */ /* 0x0001e2000c101924 */
[C---:B------:R-:W-:Y:S02]  /*3c40*/  ISETP.GT.AND P4, PT, R3.reuse, RZ, P1 ;  /* 0x000000ff0300720c */ /* 0x040fe40000f84270 */
[----:B------:R-:W-:Y:S01]  /*3c50*/  ISETP.GT.AND P1, PT, R3, 0x8, P1 ;  /* 0x000000080300780c */ /* 0x000fe20000f24270 */
[----:B------:R-:W-:Y:S01]  /*3c60*/  FMUL R3, R50, R56 ;  /* 0x0000003832037220 */ /* 0x000fe20000400000 */
[----:B0-----:R-:W-:Y:S02]  /*3c70*/  @P0 IMAD.MOV.U32 R4, RZ, RZ, R8 ;  /* 0x000000ffff040224 */ /* 0x001fe400078e0008 */
[----:B------:R-:W-:-:S05]  /*3c80*/  @P0 IMAD.MOV.U32 R5, RZ, RZ, R9 ;  /* 0x000000ffff050224 */ /* 0x000fca00078e0009 */
[----:B------:R0:W-:Y:S02]  /*3c90*/  @P0 STG.E desc[UR36][R4.64+0xc0], R3 ;  /* 0x0000c00304000986 */ /* 0x0001e4000c101924 */
[----:B0-----:R-:W-:Y:S02]  /*3ca0*/  @P2 IMAD.MOV.U32 R4, RZ, RZ, R8 ;  /* 0x000000ffff042224 */ /* 0x001fe400078e0008 */
[----:B------:R-:W-:-:S05]  /*3cb0*/  @P2 IMAD.MOV.U32 R5, RZ, RZ, R9 ;  /* 0x000000ffff052224 */ /* 0x000fca00078e0009 */
[----:B------:R0:W-:Y:S02]  /*3cc0*/  @P2 STG.E desc[UR36][R4.64+0xc4], R51 ;  /* 0x0000c43304002986 */ /* 0x0001e4000c101924 */
[----:B0-----:R-:W-:Y:S02]  /*3cd0*/  @P4 IMAD.MOV.U32 R4, RZ, RZ, R6 ;  /* 0x000000ffff044224 */ /* 0x001fe400078e0006 */
[----:B------:R-:W-:-:S05]  /*3ce0*/  @P4 IMAD.MOV.U32 R5, RZ, RZ, R7 ;  /* 0x000000ffff054224 */ /* 0x000fca00078e0007 */
[----:B------:R0:W-:Y:S04]  /*3cf0*/  @P4 STG.E desc[UR36][R4.64+0xe0], R11 ;  /* 0x0000e00b04004986 */ /* 0x0001e8000c101924 */
[----:B------:R1:W-:Y:S01]  /*3d00*/  @P5 STG.E desc[UR36][R6.64+0xe4], R53 ;  /* 0x0000e43506005986 */ /* 0x0003e2000c101924 */
[----:B0-----:R-:W-:Y:S02]  /*3d10*/  @P1 IMAD.MOV.U32 R4, RZ, RZ, R8 ;  /* 0x000000ffff041224 */ /* 0x001fe400078e0008 */
[----:B------:R-:W-:-:S05]  /*3d20*/  @P1 IMAD.MOV.U32 R5, RZ, RZ, R9 ;  /* 0x000000ffff051224 */ /* 0x000fca00078e0009 */
[----:B------:R1:W-:Y:S04]  /*3d30*/  @P1 STG.E desc[UR36][R4.64+0xe0], R13 ;  /* 0x0000e00d04001986 */ /* 0x0003e8000c101924 */
[----:B------:R1:W-:Y:S02]  /*3d40*/  @P3 STG.E desc[UR36][R8.64+0xe4], R55 ;  /* 0x0000e43708003986 */ /* 0x0003e4000c101924 */
.L_x_97:
[----:B------:R-:W-:Y:S05]  /*3d50*/  BSYNC B0 ;  /* 0x0000000000007941 */ /* 0x000fea0003800000 */
.L_x_35:
[----:B------:R-:W-:Y:S01]  /*3d60*/  ULDC UR4, c[0x0][0xc] ;  /* 0x0000030000047ab9 */ /* 0x000fe20000000800 */
[----:B------:R-:W-:Y:S01]  /*3d70*/  ULDC UR5, c[0x0][0x10] ;  /* 0x0000040000057ab9 */ /* 0x000fe20000000800 */
[----:B------:R-:W2:Y:S01]  /*3d80*/  LDC R3, c[0x0][0x14] ;  /* 0x00000500ff037b82 */ /* 0x000ea20000000800 */
[----:B------:R-:W-:Y:S01]  /*3d90*/  UIMAD.WIDE.U32 UR4, UR4, UR5, URZ ;  /* 0x00000005040472a5 */ /* 0x000fe2000f8e003f */
[----:B------:R-:W-:Y:S02]  /*3da0*/  IMAD.MOV.U32 R61, RZ, RZ, -0x1 ;  /* 0xffffffffff3d7424 */ /* 0x000fe400078e00ff */
[----:B------:R-:W-:-:S03]  /*3db0*/  IMAD.MOV.U32 R59, RZ, RZ, -0x1 ;  /* 0xffffffffff3b7424 */ /* 0x000fc600078e00ff */
[----:B--2---:R-:W-:-:S04]  /*3dc0*/  IMAD.WIDE.U32 R16, R3, UR4, R16 ;  /* 0x0000000403107c25 */ /* 0x004fc8000f8e0010 */
[----:B------:R-:W-:Y:S01]  /*3dd0*/  IMAD R3, R3, UR5, RZ ;  /* 0x0000000503037c24 */ /* 0x000fe2000f8e02ff */
[----:B------:R-:W-:Y:S02]  /*3de0*/  ULDC.64 UR4, c[0x0][0x650] ;  /* 0x0001940000047ab9 */ /* 0x000fe40000000a00 */
[----:B------:R-:W-:Y:S01]  /*3df0*/  ISETP.GE.U32.AND P0, PT, R16, UR4, PT ;  /* 0x0000000410007c0c */ /* 0x000fe2000bf06070 */
[--C-:B------:R-:W-:Y:S01]  /*3e00*/  IMAD.IADD R17, R17, 0x1, R3.reuse ;  /* 0x0000000111117824 */ /* 0x100fe200078e0203 */
[----:B------:R-:W-:-:S04]  /*3e10*/  PRMT R3, RZ, 0x7610, R3 ;  /* 0x00007610ff037816 */ /* 0x000fc80000000003 */
[----:B------:R-:W-:-:S13]  /*3e20*/  ISETP.GE.U32.AND.EX P0, PT, R17, UR5, PT, P0 ;  /* 0x0000000511007c0c */ /* 0x000fda000bf06100 */
[----:B------:R-:W-:Y:S05]  /*3e30*/  @P0 BRA `(.L_x_98) ;  /* 0x0000000400640947 */ /* 0x000fea0003800000 */
[----:B0--3--:R-:W0:Y:S01]  /*3e40*/  S2R R12, SR_CTAID.X ;  /* 0x00000000000c7919 */ /* 0x009e220000002500 */
[----:B-1----:R-:W1:Y:S01]  /*3e50*/  LDC.64 R10, c[0x0][0x628] ;  /* 0x00018a00ff0a7b82 */ /* 0x002e620000000a00 */
[----:B------:R-:W-:Y:S01]  /*3e60*/  ULDC UR4, c[0x0][0x150] ;  /* 0x0000540000047ab9 */ /* 0x000fe20000000800 */
[----:B----4-:R-:W-:Y:S01]  /*3e70*/  IMAD.MOV.U32 R8, RZ, RZ, R16 ;  /* 0x000000ffff087224 */ /* 0x010fe200078e0010 */
[----:B------:R-:W2:Y:S01]  /*3e80*/  S2R R24, SR_CTAID.Y ;  /* 0x0000000000187919 */ /* 0x000ea20000002600 */
[----:B------:R-:W-:-:S04]  /*3e90*/  IMAD.MOV.U32 R9, RZ, RZ, R17 ;  /* 0x000000ffff097224 */ /* 0x000fc800078e0011 */
[----:B------:R-:W3:Y:S08]  /*3ea0*/  LDC R21, c[0x0][0x144] ;  /* 0x00005100ff157b82 */ /* 0x000ef00000000800 */
[----:B------:R-:W4:Y:S08]  /*3eb0*/  LDC R0, c[0x0][0x630] ;  /* 0x00018c00ff007b82 */ /* 0x000f300000000800 */
[----:B------:R-:W2:Y:S01]  /*3ec0*/  LDC.64 R14, c[0x0][0x620] ;  /* 0x00018800ff0e7b82 */ /* 0x000ea20000000a00 */
[----:B-1----:R-:W-:-:S04]  /*3ed0*/  ISETP.NE.U32.AND P0, PT, R10, RZ, PT ;  /* 0x000000ff0a00720c */ /* 0x002fc80003f05070 */
[----:B------:R-:W-:Y:S02]  /*3ee0*/  ISETP.NE.AND.EX P0, PT, R11, RZ, PT, P0 ;  /* 0x000000ff0b00720c */ /* 0x000fe40003f05300 */
[----:B0-----:R-:W-:-:S05]  /*3ef0*/  I2FP.F32.U32 R3, R12 ;  /* 0x0000000c00037245 */ /* 0x001fca0000201000 */
[----:B------:R-:W-:-:S04]  /*3f00*/  FMUL R3, R3, UR4 ;  /* 0x0000000403037c20 */ /* 0x000fc80008400000 */
[----:B------:R0:W1:Y:S02]  /*3f10*/  F2I.U32.TRUNC.NTZ R20, R3 ;  /* 0x0000000300147305 */ /* 0x000064000020f000 */
[----:B---34-:R-:W-:Y:S05]  /*3f20*/  @!P0 BRA `(.L_x_99) ;  /* 0x0000000000288947 */ /* 0x018fea0003800000 */
[----:B0-----:R-:W0:Y:S02]  /*3f30*/  LDC R3, c[0x0][0x634] ;  /* 0x00018d00ff037b82 */ /* 0x001e240000000800 */
        /* <DEDUP_REMOVED lines=9> */
.L_x_99:
[----:B------:R-:W3:Y:S01]  /*3fd0*/  LDC.64 R28, c[0x0][0x640] ;  /* 0x00019000ff1c7b82 */ /* 0x000ee20000000a00 */
[-CC-:B------:R-:W-:Y:S01]  /*3fe0*/  SHF.R.U64 R59, R8, R0.reuse, R9.reuse ;  /* 0x00000000083b7219 */ /* 0x180fe20000001209 */
[----:B-1----:R-:W-:Y:S01]  /*3ff0*/  IMAD.MOV R20, RZ, RZ, -R20 ;  /* 0x000000ffff147224 */ /* 0x002fe200078e0a14 */
[----:B------:R-:W-:Y:S01]  /*4000*/  SHF.R.U32.HI R0, RZ, R0, R9 ;  /* 0x00000000ff007219 */ /* 0x000fe20000011609 */
[----:B------:R-:W-:Y:S01]  /*4010*/  ULDC UR4, c[0x0][0x154] ;  /* 0x0000550000047ab9 */ /* 0x000fe20000000800 */
[----:B0-----:R-:W-:Y:S01]  /*4020*/  IADD3 R3, P0, RZ, -R59, RZ ;  /* 0x8000003bff037210 */ /* 0x001fe20007f1e0ff */
[----:B------:R-:W-:Y:S02]  /*4030*/  IMAD R21, R21, R20, R12 ;  /* 0x0000001415157224 */ /* 0x000fe400078e020c */
[----:B------:R-:W0:Y:S01]  /*4040*/  LDC R6, c[0x0][0x618] ;  /* 0x00018600ff067b82 */ /* 0x000e220000000800 */
[----:B------:R-:W-:Y:S02]  /*4050*/  IMAD.MOV.U32 R7, RZ, RZ, 0x1 ;  /* 0x00000001ff077424 */ /* 0x000fe400078e00ff */
[----:B------:R-:W-:-:S04]  /*4060*/  IMAD.X R5, RZ, RZ, ~R0, P0 ;  /* 0x000000ffff057224 */ /* 0x000fc800000e0e00 */
[-C--:B--2---:R-:W-:Y:S01]  /*4070*/  IMAD R0, R5, R14.reuse, RZ ;  /* 0x0000000e05007224 */ /* 0x084fe200078e02ff */
[----:B------:R-:W1:Y:S01]  /*4080*/  LDC R8, c[0x0][0x608] ;  /* 0x00018200ff087b82 */ /* 0x000e620000000800 */
[----:B------:R-:W-:-:S04]  /*4090*/  IMAD.WIDE.U32 R4, R3, R14, R16 ;  /* 0x0000000e03047225 */ /* 0x000fc800078e0010 */
[----:B------:R-:W-:Y:S01]  /*40a0*/  IMAD R3, R3, R15, R0 ;  /* 0x0000000f03037224 */ /* 0x000fe200078e0200 */
[----:B------:R-:W-:Y:S02]  /*40b0*/  I2FP.F32.U32 R0, R24 ;  /* 0x0000001800007245 */ /* 0x000fe40000201000 */
[----:B------:R-:W2:Y:S01]  /*40c0*/  LDC R26, c[0x0][0x658] ;  /* 0x00019600ff1a7b82 */ /* 0x000ea20000000800 */
[----:B------:R-:W-:Y:S01]  /*40d0*/  IMAD.IADD R3, R5, 0x1, R3 ;  /* 0x0000000105037824 */ /* 0x000fe200078e0203 */
[----:B---3--:R-:W-:Y:S01]  /*40e0*/  ISETP.NE.U32.AND P0, PT, R28, RZ, PT ;  /* 0x000000ff1c00720c */ /* 0x008fe20003f05070 */
[----:B------:R-:W-:Y:S01]  /*40f0*/  FMUL R0, R0, UR4 ;  /* 0x0000000400007c20 */ /* 0x000fe20008400000 */
[----:B------:R-:W-:Y:S02]  /*4100*/  IMAD.MOV.U32 R5, RZ, RZ, -0x1 ;  /* 0xffffffffff057424 */ /* 0x000fe400078e00ff */
[----:B------:R-:W-:Y:S01]  /*4110*/  ISETP.NE.AND.EX P0, PT, R29, RZ, PT, P0 ;  /* 0x000000ff1d00720c */ /* 0x000fe20003f05300 */
[----:B------:R3:W4:Y:S01]  /*4120*/  F2I.U32.TRUNC.NTZ R13, R0 ;  /* 0x00000000000d7305 */ /* 0x000722000020f000 */
[----:B------:R-:W3:Y:S01]  /*4130*/  LDC R15, c[0x0][0x148] ;  /* 0x00005200ff0f7b82 */ /* 0x000ee20000000800 */
[----:B0-----:R-:W-:-:S02]  /*4140*/  SHF.R.U64 R12, R4, R6, R3 ;  /* 0x00000006040c7219 */ /* 0x001fc40000001203 */
[----:B------:R-:W-:-:S05]  /*4150*/  SHF.R.U32.HI R3, RZ, R6, R3 ;  /* 0x00000006ff037219 */ /* 0x000fca0000011603 */
[----:B------:R-:W0:Y:S01]  /*4160*/  LDC R20, c[0x0][0x600] ;  /* 0x00018000ff147b82 */ /* 0x000e220000000800 */
[-CC-:B-1----:R-:W-:Y:S02]  /*4170*/  SHF.R.U64 R10, R12, R8.reuse, R3.reuse ;  /* 0x000000080c0a7219 */ /* 0x182fe40000001203 */
[----:B------:R-:W-:-:S05]  /*4180*/  SHF.R.U32.HI R3, RZ, R8, R3 ;  /* 0x00000008ff037219 */ /* 0x000fca0000011603 */
[----:B------:R-:W1:Y:S01]  /*4190*/  LDC R27, c[0x0][0x648] ;  /* 0x00019200ff1b7b82 */ /* 0x000e620000000800 */
[-C--:B--2---:R-:W-:Y:S02]  /*41a0*/  SHF.L.U32 R4, R5, R26.reuse, RZ ;  /* 0x0000001a05047219 */ /* 0x084fe400000006ff */
[-CC-:B------:R-:W-:Y:S02]  /*41b0*/  SHF.R.U64 R14, R10, R26.reuse, R3.reuse ;  /* 0x0000001a0a0e7219 */ /* 0x180fe40000001203 */
[----:B------:R-:W-:Y:S02]  /*41c0*/  SHF.R.U32.HI R5, RZ, R26, R3 ;  /* 0x0000001aff057219 */ /* 0x000fe40000011603 */
[----:B------:R-:W-:Y:S01]  /*41d0*/  LOP3.LUT R25, RZ, R4, RZ, 0x33, !PT ;  /* 0x00000004ff197212 */ /* 0x000fe200078e33ff */
[----:B------:R-:W2:Y:S01]  /*41e0*/  LDC R30, c[0x0][0x638] ;  /* 0x00018e00ff1e7b82 */ /* 0x000ea20000000800 */
[----:B------:R-:W-:Y:S01]  /*41f0*/  SHF.L.U32 R26, R7, R26, RZ ;  /* 0x0000001a071a7219 */ /* 0x000fe200000006ff */
[----:B------:R-:W-:-:S06]  /*4200*/  IMAD.MOV.U32 R4, RZ, RZ, R14 ;  /* 0x000000ffff047224 */ /* 0x000fcc00078e000e */
[----:B------:R-:W0:Y:S01]  /*4210*/  LDC R31, c[0x0][0x610] ;  /* 0x00018400ff1f7b82 */ /* 0x000e220000000800 */
[----:B----4-:R-:W-:Y:S05]  /*4220*/  @!P0 BRA `(.L_x_100) ;  /* 0x0000000000288947 */ /* 0x010fea0003800000 */
        /* <DEDUP_REMOVED lines=10> */
.L_x_100:
[----:B------:R-:W-:Y:S01]  /*42d0*/  ISETP.NE.AND P0, PT, R2, 0x1, PT ;  /* 0x000000010200780c */ /* 0x000fe20003f05270 */
[----:B0-----:R-:W-:Y:S01]  /*42e0*/  VIADD R7, R20, 0xffffffff ;  /* 0xffffffff14077836 */ /* 0x001fe20000000000 */
[----:B-1-3--:R-:W-:Y:S01]  /*42f0*/  SHF.R.U64 R0, R4, R27, R5 ;  /* 0x0000001b04007219 */ /* 0x00afe20000001205 */
[----:B------:R-:W-:Y:S01]  /*4300*/  IMAD.MOV R13, RZ, RZ, -R13 ;  /* 0x000000ffff0d7224 */ /* 0x000fe200078e0a0d */
[----:B------:R-:W-:Y:S01]  /*4310*/  LOP3.LUT R5, R10, R25, RZ, 0xc0, !PT ;  /* 0x000000190a057212 */ /* 0x000fe200078ec0ff */
[----:B------:R-:W-:Y:S01]  /*4320*/  IMAD.MOV.U32 R4, RZ, RZ, 0x1 ;  /* 0x00000001ff047424 */ /* 0x000fe200078e00ff */
[----:B------:R-:W-:Y:S01]  /*4330*/  LOP3.LUT R12, R12, R7, RZ, 0xc0, !PT ;  /* 0x000000070c0c7212 */ /* 0x000fe200078ec0ff */
[----:B------:R-:W-:Y:S02]  /*4340*/  IMAD.MOV R3, RZ, RZ, -R0 ;  /* 0x000000ffff037224 */ /* 0x000fe400078e0a00 */
[----:B------:R-:W-:Y:S02]  /*4350*/  IMAD R0, R26, R0, R5 ;  /* 0x000000001a007224 */ /* 0x000fe400078e0205 */
[----:B--2---:R-:W-:-:S02]  /*4360*/  IMAD R3, R3, R30, R14 ;  /* 0x0000001e03037224 */ /* 0x004fc400078e020e */
[----:B------:R-:W-:Y:S02]  /*4370*/  @P0 IMAD R21, R15, R13, R24 ;  /* 0x0000000d0f150224 */ /* 0x000fe400078e0218 */
[----:B------:R-:W-:Y:S01]  /*4380*/  IMAD R5, R3, R20, R12 ;  /* 0x0000001403057224 */ /* 0x000fe200078e020c */
[----:B------:R-:W-:Y:S01]  /*4390*/  PRMT R3, R4, 0x7610, R3 ;  /* 0x0000761004037816 */ /* 0x000fe20000000003 */
[----:B------:R-:W-:-:S05]  /*43a0*/  IMAD R0, R0, R31, R21 ;  /* 0x0000001f00007224 */ /* 0x000fca00078e0215 */
[----:B------:R-:W-:Y:S02]  /*43b0*/  SEL R61, R5, R0, !P0 ;  /* 0x00000000053d7207 */ /* 0x000fe40004000000 */
[----:B------:R-:W-:-:S07]  /*43c0*/  SEL R0, R0, R5, !P0 ;  /* 0x0000000500007207 */ /* 0x000fce0004000000 */
.L_x_98:
[----:B------:R-:W-:Y:S01]  /*43d0*/  LOP3.LUT P0, RZ, R3, 0xff, RZ, 0xc0, !PT ;  /* 0x000000ff03ff7812 */ /* 0x000fe2000780c0ff */
[----:B------:R-:W-:-:S12]  /*43e0*/  IMAD.MOV.U32 R60, RZ, RZ, R0 ;  /* 0x000000ffff3c7224 */ /* 0x000fd800078e0000 */
[----:B------:R-:W-:Y:S05]  /*43f0*/  @P0 BRA `(.L_x_101) ;  /* 0xffffffcc00b00947 */ /* 0x000fea000383ffff */
[----:B------:R-:W-:Y:S05]  /*4400*/  EXIT ;  /* 0x000000000000794d */ /* 0x000fea0003800000 */
.L_x_8:
[----:B0-----:R-:W-:Y:S01]  /*4410*/  ULDC.64 UR4, c[0x0][0x650] ;  /* 0x0001940000047ab9 */ /* 0x001fe20000000a00 */
        /* <DEDUP_REMOVED lines=25> */
.L_x_103:
[----:B------:R-:W0:Y:S01]  /*45b0*/  LDC.64 R28, c[0x0][0x640] ;  /* 0x00019000ff1c7b82 */ /* 0x000e220000000a00 */
[-CC-:B------:R-:W-:Y:S01]  /*45c0*/  SHF.R.U64 R22, R12, R6.reuse, R13.reuse ;  /* 0x000000060c167219 */ /* 0x180fe2000000120d */
[----:B------:R-:W-:Y:S01]  /*45d0*/  IMAD.MOV.U32 R30, RZ, RZ, 0x1 ;  /* 0x00000001ff1e7424 */ /* 0x000fe200078e00ff */
[----:B------:R-:W-:Y:S02]  /*45e0*/  SHF.R.U32.HI R6, RZ, R6, R13 ;  /* 0x00000006ff067219 */ /* 0x000fe4000001160d */
        /* <DEDUP_REMOVED lines=8> */
[----:B------:R-:W-:Y:S01]  /*4670*/  IMAD.IADD R9, R9, 0x1, R11 ;  /* 0x0000000109097824 */ /* 0x000fe200078e020b */
[----:B0-----:R-:W-:-:S04]  /*4680*/  ISETP.NE.U32.AND P0, PT, R28, RZ, PT ;  /* 0x000000ff1c00720c */ /* 0x001fc80003f05070 */
[----:B------:R-:W-:Y:S02]  /*4690*/  ISETP.NE.AND.EX P0, PT, R29, RZ, PT, P0 ;  /* 0x000000ff1d00720c */ /* 0x000fe40003f05300 */
[----:B------:R-:W0:Y:S01]  /*46a0*/  LDC R20, c[0x0][0x600] ;  /* 0x00018000ff147b82 */ /* 0x000e220000000800 */
[-CC-:B-1----:R-:W-:Y:S01]  /*46b0*/  SHF.R.U64 R14, R8, R10.reuse, R9.reuse ;  /* 0x0000000a080e7219 */ /* 0x182fe20000001209 */
[----:B------:R-:W-:Y:S01]  /*46c0*/  IMAD.MOV.U32 R8, RZ, RZ, -0x1 ;  /* 0xffffffffff087424 */ /* 0x000fe200078e00ff */
[----:B------:R-:W-:-:S05]  /*46d0*/  SHF.R.U32.HI R9, RZ, R10, R9 ;  /* 0x0000000aff097219 */ /* 0x000fca0000011609 */
[----:B------:R-:W1:Y:S01]  /*46e0*/  LDC R26, c[0x0][0x648] ;  /* 0x00019200ff1a7b82 */ /* 0x000e620000000800 */
[-CC-:B--2---:R-:W-:Y:S02]  /*46f0*/  SHF.R.U64 R21, R14, R12.reuse, R9.reuse ;  /* 0x0000000c0e157219 */ /* 0x184fe40000001209 */
[----:B------:R-:W-:-:S05]  /*4700*/  SHF.R.U32.HI R6, RZ, R12, R9 ;  /* 0x0000000cff067219 */ /* 0x000fca0000011609 */
[----:B------:R-:W2:Y:S01]  /*4710*/  LDC R27, c[0x0][0x638] ;  /* 0x00018e00ff1b7b82 */ /* 0x000ea20000000800 */
[-C--:B---3--:R-:W-:Y:S02]  /*4720*/  SHF.L.U32 R8, R8, R25.reuse, RZ ;  /* 0x0000001908087219 */ /* 0x088fe400000006ff */
[-CC-:B------:R-:W-:Y:S02]  /*4730*/  SHF.R.U64 R23, R21, R25.reuse, R6.reuse ;  /* 0x0000001915177219 */ /* 0x180fe40000001206 */
[----:B------:R-:W-:Y:S02]  /*4740*/  LOP3.LUT R32, RZ, R8, RZ, 0x33, !PT ;  /* 0x00000008ff207212 */ /* 0x000fe400078e33ff */
[----:B------:R-:W-:Y:S01]  /*4750*/  SHF.R.U32.HI R9, RZ, R25, R6 ;  /* 0x00000019ff097219 */ /* 0x000fe20000011606 */
[----:B------:R-:W3:Y:S01]  /*4760*/  LDC R31, c[0x0][0x610] ;  /* 0x00018400ff1f7b82 */ /* 0x000ee20000000800 */
[----:B------:R-:W-:Y:S01]  /*4770*/  IMAD.MOV.U32 R8, RZ, RZ, R23 ;  /* 0x000000ffff087224 */ /* 0x000fe200078e0017 */
[----:B------:R-:W-:Y:S06]  /*4780*/  @!P0 BRA `(.L_x_104) ;  /* 0x0000000000288947 */ /* 0x000fec0003800000 */
        /* <DEDUP_REMOVED lines=10> */
.L_x_104:
[----:B------:R-:W-:Y:S02]  /*4830*/  ISETP.NE.AND P0, PT, R2, 0x1, PT ;  /* 0x000000010200780c */ /* 0x000fe40003f05270 */
[----:B-1----:R-:W-:Y:S01]  /*4840*/  SHF.R.U64 R6, R8, R26, R9 ;  /* 0x0000001a08067219 */ /* 0x002fe20000001209 */
[----:B0-----:R-:W-:Y:S01]  /*4850*/  VIADD R9, R20, 0xffffffff ;  /* 0xffffffff14097836 */ /* 0x001fe20000000000 */
[----:B------:R-:W-:Y:S02]  /*4860*/  SHF.L.U32 R30, R30, R25, RZ ;  /* 0x000000191e1e7219 */ /* 0x000fe400000006ff */
[----:B------:R-:W-:Y:S01]  /*4870*/  LOP3.LUT R5, R21, R32, RZ, 0xc0, !PT ;  /* 0x0000002015057212 */ /* 0x000fe200078ec0ff */
[----:B------:R-:W-:-:S04]  /*4880*/  IMAD.MOV R8, RZ, RZ, -R6 ;  /* 0x000000ffff087224 */ /* 0x000fc800078e0a06 */
[----:B------:R-:W-:Y:S01]  /*4890*/  IMAD R6, R30, R6, R5 ;  /* 0x000000061e067224 */ /* 0x000fe200078e0205 */
[----:B------:R-:W-:Y:S01]  /*48a0*/  LOP3.LUT R5, R14, R9, RZ, 0xc0, !PT ;  /* 0x000000090e057212 */ /* 0x000fe200078ec0ff */
[----:B------:R-:W-:Y:S02]  /*48b0*/  @P0 IMAD R3, R7, R24, R4 ;  /* 0x0000001807030224 */ /* 0x000fe400078e0204 */
[----:B--2---:R-:W-:Y:S02]  /*48c0*/  IMAD R4, R8, R27, R23 ;  /* 0x0000001b08047224 */ /* 0x004fe400078e0217 */
[----:B---3--:R-:W-:Y:S02]  /*48d0*/  IMAD R3, R6, R31, R3 ;  /* 0x0000001f06037224 */ /* 0x008fe400078e0203 */
[----:B------:R-:W-:Y:S02]  /*48e0*/  IMAD R4, R4, R20, R5 ;  /* 0x0000001404047224 */ /* 0x000fe400078e0205 */
[----:B------:R-:W-:-:S02]  /*48f0*/  IMAD.MOV.U32 R8, RZ, RZ, 0x1 ;  /* 0x00000001ff087424 */ /* 0x000fc400078e00ff */
[----:B------:R-:W-:Y:S01]  /*4900*/  IMAD.MOV.U32 R6, RZ, RZ, R22 ;  /* 0x000000ffff067224 */ /* 0x000fe200078e0016 */
[----:B------:R-:W-:Y:S02]  /*4910*/  SEL R20, R4, R3, !P0 ;  /* 0x0000000304147207 */ /* 0x000fe40004000000 */
[----:B------:R-:W-:-:S07]  /*4920*/  SEL R21, R3, R4, !P0 ;  /* 0x0000000403157207 */ /* 0x000fce0004000000 */
.L_x_102:
[----:B------:R-:W-:-:S08]  /*4930*/  NOP ;  /* 0x0000000000007918 */ /* 0x000fd00000000000 */
[----:B------:R-:W0:-:S00]  /*4940*/  USETMAXREG.DEALLOC.CTAPOOL 0x28 ;  /* 0x00000028000079c8 */ /* 0x000e0000080e0500 */
[----:B0-----:R-:W-:-:S13]  /*4950*/  ISETP.NE.AND P0, PT, R0, RZ, PT ;  /* 0x000000ff0000720c */ /* 0x001fda0003f05270 */
[----:B------:R-:W-:Y:S05]  /*4960*/  @P0 EXIT ;  /* 0x000000000000094d */ /* 0x000fea0003800000 */
[----:B------:R-:W-:Y:S01]  /*4970*/  LOP3.LUT P0, RZ, R8, 0xff, RZ, 0xc0, !PT ;  /* 0x000000ff08ff7812 */ /* 0x000fe2000780c0ff */
[----:B------:R-:W-:Y:S02]  /*4980*/  IMAD.MOV.U32 R0, RZ, RZ, 0x1 ;  /* 0x00000001ff007424 */ /* 0x000fe400078e00ff */
[----:B------:R-:W-:-:S10]  /*4990*/  IMAD.MOV.U32 R3, RZ, RZ, RZ ;  /* 0x000000ffff037224 */ /* 0x000fd400078e00ff */
[----:B------:R-:W-:Y:S05]  /*49a0*/  @!P0 BRA `(.L_x_105) ;  /* 0x0000000c00448947 */ /* 0x000fea0003800000 */
[----:B------:R-:W0:Y:S01]  /*49b0*/  LDC R0, c[0x0][0x28c] ;  /* 0x0000a300ff007b82 */ /* 0x000e220000000800 */
[----:B------:R-:W1:Y:S01]  /*49c0*/  S2R R12, SR_CgaCtaId ;  /* 0x00000000000c7919 */ /* 0x000e620000008800 */
[----:B------:R-:W-:Y:S01]  /*49d0*/  ULDC UR5, c[0x0][0x600] ;  /* 0x0001800000057ab9 */ /* 0x000fe20000000800 */
[----:B------:R-:W-:Y:S01]  /*49e0*/  ULDC UR4, c[0x0][0xc] ;  /* 0x0000030000047ab9 */ /* 0x000fe20000000800 */
[----:B------:R-:W-:Y:S01]  /*49f0*/  UIADD3 UR16, UR5, -0x1, URZ ;  /* 0xffffffff05107890 */ /* 0x000fe2000fffe03f */
[----:B------:R-:W-:Y:S01]  /*4a00*/  BSSY B0, `(.L_x_105) ;  /* 0x00000cb000007945 */ /* 0x000fe20003800000 */
[----:B------:R-:W-:Y:S01]  /*4a10*/  ULDC UR6, c[0x0][0x658] ;  /* 0x0001960000067ab9 */ /* 0x000fe20000000800 */
[----:B------:R-:W-:Y:S01]  /*4a20*/  ULDC UR5, c[0x0][0x10] ;  /* 0x0000040000057ab9 */ /* 0x000fe20000000800 */
[----:B------:R-:W-:Y:S01]  /*4a30*/  UMOV UR7, 0xffffffff ;  /* 0xffffffff00077882 */ /* 0x000fe20000000000 */
[----:B------:R-:W-:Y:S01]  /*4a40*/  UMOV UR8, 0x1 ;  /* 0x0000000100087882 */ /* 0x000fe20000000000 */
[----:B------:R-:W-:Y:S01]  /*4a50*/  UIMAD.WIDE.U32 UR4, UR4, UR5, URZ ;  /* 0x00000005040472a5 */ /* 0x000fe2000f8e003f */
[----:B------:R-:W-:Y:S01]  /*4a60*/  IMAD.MOV.U32 R9, RZ, RZ, 0x1 ;  /* 0x00000001ff097424 */ /* 0x000fe200078e00ff */
[----:B------:R-:W-:Y:S01]  /*4a70*/  USHF.L.U32 UR7, UR7, UR6, URZ ;  /* 0x0000000607077299 */ /* 0x000fe2000800063f */
[----:B------:R-:W-:Y:S01]  /*4a80*/  LOP3.LUT R8, R19, 0x2, RZ, 0xfc, !PT ;  /* 0x0000000213087812 */ /* 0x000fe200078efcff */
[----:B------:R-:W-:-:S02]  /*4a90*/  USHF.L.U32 UR18, UR8, UR6, URZ ;  /* 0x0000000608127299 */ /* 0x000fc4000800063f */
[----:B------:R-:W-:Y:S01]  /*4aa0*/  ULOP3.LUT UR17, URZ, UR7, URZ, 0x33, !UPT ;  /* 0x000000073f117292 */ /* 0x000fe2000f8e333f */
[----:B------:R-:W-:Y:S01]  /*4ab0*/  ULDC UR6, c[0x0][0x14] ;  /* 0x0000050000067ab9 */ /* 0x000fe20000000800 */
[----:B------:R-:W-:Y:S01]  /*4ac0*/  ULDC.64 UR22, c[0x0][0x198] ;  /* 0x0000660000167ab9 */ /* 0x000fe20000000a00 */
[----:B------:R-:W-:Y:S02]  /*4ad0*/  UIMAD.WIDE.U32 UR20, UR4, UR6, URZ ;  /* 0x00000006041472a5 */ /* 0x000fe4000f8e003f */
[----:B------:R-:W-:Y:S01]  /*4ae0*/  UIMAD UR13, UR5, UR6, URZ ;  /* 0x00000006050d72a4 */ /* 0x000fe2000f8e023f */
[----:B0-----:R-:W-:-:S03]  /*4af0*/  VIADD R0, R0, 0x1f ;  /* 0x0000001f00007836 */ /* 0x001fc60000000000 */
[----:B------:R-:W-:Y:S02]  /*4b00*/  UIADD3 UR13, UR21, UR13, URZ ;  /* 0x0000000d150d7290 */ /* 0x000fe4000fffe03f */
[----:B------:R-:W-:-:S04]  /*4b10*/  SHF.R.S32.HI R3, RZ, 0x1f, R0 ;  /* 0x0000001fff037819 */ /* 0x000fc80000011400 */
[----:B------:R-:W-:Y:S01]  /*4b20*/  LEA.HI R10, R3, R0, RZ, 0x5 ;  /* 0x00000000030a7211 */ /* 0x000fe200078f28ff */
[C---:B-1----:R-:W-:Y:S02]  /*4b30*/  IMAD.SHL.U32 R11, R12.reuse, 0x20, RZ ;  /* 0x000000200c0b7824 */ /* 0x042fe400078e00ff */
[----:B------:R-:W-:Y:S01]  /*4b40*/  IMAD.SHL.U32 R12, R12, 0x400, RZ ;  /* 0x000004000c0c7824 */ /* 0x000fe200078e00ff */
[----:B------:R-:W-:Y:S01]  /*4b50*/  SHF.R.S32.HI R10, RZ, 0x5, R10 ;  /* 0x00000005ff0a7819 */ /* 0x000fe2000001140a */
[----:B------:R-:W-:Y:S01]  /*4b60*/  IMAD.MOV.U32 R0, RZ, RZ, 0x1 ;  /* 0x00000001ff007424 */ /* 0x000fe200078e00ff */
[----:B------:R-:W-:Y:S01]  /*4b70*/  LOP3.LUT R11, R11, 0x20, RZ, 0xc0, !PT ;  /* 0x000000200b0b7812 */ /* 0x000fe200078ec0ff */
[----:B------:R-:W-:Y:S01]  /*4b80*/  IMAD.MOV.U32 R3, RZ, RZ, RZ ;  /* 0x000000ffff037224 */ /* 0x000fe200078e00ff */
[----:B------:R-:W-:Y:S01]  /*4b90*/  LOP3.LUT R12, R12, 0x400, RZ, 0xc0, !PT ;  /* 0x000004000c0c7812 */ /* 0x000fe200078ec0ff */
[----:B------:R-:W-:-:S07]  /*4ba0*/  VIADD R13, R10, 0x1 ;  /* 0x000000010a0d7836 */ /* 0x000fce0000000000 */
.L_x_116:
[----:B------:R-:W-:-:S03]  /*4bb0*/  UMOV UR4, 0xffffffff ;  /* 0xffffffff00047882 */ /* 0x000fc60000000000 */
[----:B------:R-:W-:Y:S05]  /*4bc0*/  BRA.DIV UR4, `(.L_x_106) ;  /* 0x0000001204587947 */ /* 0x000fea000b800000 */
[----:B------:R-:W-:-:S13]  /*4bd0*/  ELECT P6, URZ, PT ;  /* 0x00000000003f782f */ /* 0x000fda00038c0000 */
.L_x_132:
[----:B------:R-:W0:Y:S01]  /*4be0*/  LDC R4, c[0x0][0x28c] ;  /* 0x0000a300ff047b82 */ /* 0x000e220000000800 */
[----:B------:R-:W-:Y:S01]  /*4bf0*/  BSSY B1, `(.L_x_107) ;  /* 0x0000038000017945 */ /* 0x000fe20003800000 */
[----:B0-----:R-:W-:-:S13]  /*4c00*/  ISETP.LT.OR P6, PT, R4, 0x1, !P6 ;  /* 0x000000010400780c */ /* 0x001fda00077c1670 */
[----:B------:R-:W-:Y:S05]  /*4c10*/  @P6 BRA `(.L_x_108) ;  /* 0x0000000000d46947 */ /* 0x000fea0003800000 */
[----:B------:R-:W-:Y:S02]  /*4c20*/  IMAD R20, R20, 0x40, R11 ;  /* 0x0000004014147824 */ /* 0x000fe400078e020b */
[----:B------:R-:W-:Y:S02]  /*4c30*/  IMAD.SHL.U32 R21, R21, 0x80, RZ ;  /* 0x0000008015157824 */ /* 0x000fe400078e00ff */
[----:B------:R-:W-:Y:S02]  /*4c40*/  IMAD.MOV.U32 R24, RZ, RZ, RZ ;  /* 0x000000ffff187224 */ /* 0x000fe400078e00ff */
[----:B------:R-:W-:Y:S02]  /*4c50*/  IMAD.MOV.U32 R4, RZ, RZ, R13 ;  /* 0x000000ffff047224 */ /* 0x000fe400078e000d */
[----:B------:R-:W-:Y:S02]  /*4c60*/  IMAD.MOV.U32 R5, RZ, RZ, R0 ;  /* 0x000000ffff057224 */ /* 0x000fe400078e0000 */
[----:B------:R-:W-:-:S07]  /*4c70*/  IMAD.MOV.U32 R7, RZ, RZ, R3 ;  /* 0x000000ffff077224 */ /* 0x000fce00078e0003 */
.L_x_111:
[----:B------:R-:W0:Y:S01]  /*4c80*/  S2R R15, SR_CgaCtaId ;  /* 0x00000000000f7919 */ /* 0x000e220000008800 */
[----:B------:R-:W-:Y:S02]  /*4c90*/  MOV R14, 0x400 ;  /* 0x00000400000e7802 */ /* 0x000fe40000000f00 */
[----:B------:R-:W-:Y:S02]  /*4ca0*/  LOP3.LUT P1, RZ, R18, 0x7f, RZ, 0xc0, !PT ;  /* 0x0000007f12ff7812 */ /* 0x000fe4000782c0ff */
[----:B0-----:R-:W-:Y:S02]  /*4cb0*/  LEA R22, R15, R14, 0x18 ;  /* 0x0000000e0f167211 */ /* 0x001fe400078ec0ff */
[----:B------:R-:W-:-:S09]  /*4cc0*/  SHF.L.U32 R14, R5, 0x1f, RZ ;  /* 0x0000001f050e7819 */ /* 0x000fd200000006ff */
[----:B------:R-:W0:Y:S01]  /*4cd0*/  @!P1 LDC R15, c[0x0][0x500] ;  /* 0x00014000ff0f9b82 */ /* 0x000e220000000800 */
[----:B------:R-:W-:-:S04]  /*4ce0*/  IMAD R23, R7, 0x8, R22 ;  /* 0x0000000807177824 */ /* 0x000fc800078e0216 */
[----:B------:R-:W1:Y:S02]  /*4cf0*/  SYNCS.PHASECHK.TRANS64.TRYWAIT P0, [R23+URZ+0x48], R14 ;  /* 0x0000480e170075a7 */ /* 0x000e64000800017f */
[----:B-1----:R-:W-:Y:S05]  /*4d00*/  @!P0 BRA `(.L_x_109) ;  /* 0x0000001000288947 */ /* 0x002fea0003800000 */
.L_x_133:
[----:B-1----:R-:W-:Y:S01]  /*4d10*/  PRMT R14, R8, 0x9910, RZ ;  /* 0x00009910080e7816 */ /* 0x002fe200000000ff */
[----:B0-----:R0:W-:Y:S03]  /*4d20*/  @!P1 SYNCS.ARRIVE.TRANS64 RZ, [R23+URZ], R15 ;  /* 0x0000000f17ff99a7 */ /* 0x0011e6000800003f */
[----:B------:R-:W-:-:S13]  /*4d30*/  ISETP.NE.AND P0, PT, R14, 0x2, PT ;  /* 0x000000020e00780c */ /* 0x000fda0003f05270 */
[----:B0-----:R-:W-:Y:S05]  /*4d40*/  @P0 BRA `(.L_x_110) ;  /* 0x0000000000040947 */ /* 0x001fea0003800000 */
[----:B------:R-:W-:Y:S01]  /*4d50*/  BPT.TRAP 0x1 ;  /* 0x000000040000795c */ /* 0x000fe20000300000 */
.L_x_110:
[----:B------:R-:W-:Y:S01]  /*4d60*/  IMAD R14, R7, 0x800, R12 ;  /* 0x00000800070e7824 */ /* 0x000fe200078e020c */
[----:B------:R-:W-:Y:S01]  /*4d70*/  R2UR UR9, R23 ;  /* 0x00000000170972ca */ /* 0x000fe200000e0000 */
[--C-:B------:R-:W-:Y:S01]  /*4d80*/  IMAD R15, R7, 0x4000, R22.reuse ;  /* 0x00004000070f7824 */ /* 0x100fe200078e0216 */
[----:B------:R-:W-:Y:S01]  /*4d90*/  UIADD3 UR4, UP0, UR22, 0xf0, URZ ;  /* 0x000000f016047890 */ /* 0x000fe2000ff1e03f */
[----:B------:R-:W-:Y:S01]  /*4da0*/  IMAD R14, R14, 0x4, R22 ;  /* 0x000000040e0e7824 */ /* 0x000fe200078e0216 */
[----:B------:R-:W-:Y:S01]  /*4db0*/  R2UR UR11, R21 ;  /* 0x00000000150b72ca */ /* 0x000fe200000e0000 */
[----:B------:R-:W-:Y:S01]  /*4dc0*/  VIADD R4, R4, 0xffffffff ;  /* 0xffffffff04047836 */ /* 0x000fe20000000000 */
[----:B------:R-:W-:Y:S01]  /*4dd0*/  R2UR UR5, R15 ;  /* 0x000000000f0572ca */ /* 0x000fe200000e0000 */
[----:B------:R-:W-:Y:S01]  /*4de0*/  UIADD3 UR24, UP1, UR22, 0x1f0, URZ ;  /* 0x000001f016187890 */ /* 0x000fe2000ff3e03f */
[----:B------:R-:W-:Y:S01]  /*4df0*/  R2UR UR8, R14 ;  /* 0x000000000e0872ca */ /* 0x000fe200000e0000 */
[----:B------:R-:W-:Y:S01]  /*4e00*/  VIADD R7, R7, 0x1 ;  /* 0x0000000107077836 */ /* 0x000fe20000000000 */
[----:B------:R-:W-:Y:S01]  /*4e10*/  R2UR UR10, R24 ;  /* 0x00000000180a72ca */ /* 0x000fe200000e0000 */
[----:B------:R-:W-:Y:S01]  /*4e20*/  UIADD3.X UR25, URZ, UR23, URZ, UP1, !UPT ;  /* 0x000000173f197290 */ /* 0x000fe20008ffe43f */
[----:B------:R-:W-:Y:S01]  /*4e30*/  R2UR UR12, R6 ;  /* 0x00000000060c72ca */ /* 0x000fe200000e0000 */
[----:B------:R-:W-:Y:S01]  /*4e40*/  UMOV UR6, 0x0 ;  /* 0x0000000000067882 */ /* 0x000fe20000000000 */
[----:B------:R-:W-:Y:S01]  /*4e50*/  R2UR UR19, R20 ;  /* 0x00000000141372ca */ /* 0x000fe200000e0000 */
[----:B------:R-:W-:Y:S01]  /*4e60*/  UMOV UR7, 0x10000000 ;  /* 0x1000000000077882 */ /* 0x000fe20000000000 */
[----:B------:R-:W-:Y:S01]  /*4e70*/  ISETP.GT.AND P1, PT, R4, 0x1, PT ;  /* 0x000000010400780c */ /* 0x000fe20003f24270 */
[----:B------:R-:W-:Y:S01]  /*4e80*/  UMOV UR26, 0x30000 ;  /* 0x00030000001a7882 */ /* 0x000fe20000000000 */
[C---:B------:R-:W-:Y:S01]  /*4e90*/  ISETP.NE.AND P0, PT, R7.reuse, 0x9, PT ;  /* 0x000000090700780c */ /* 0x040fe20003f05270 */
[----:B------:R-:W-:Y:S01]  /*4ea0*/  UIADD3 UR14, UR5, 0x180, URZ ;  /* 0x00000180050e7890 */ /* 0x000fe2000fffe03f */
[----:B------:R-:W-:Y:S01]  /*4eb0*/  VIADD R24, R24, 0x20 ;  /* 0x0000002018187836 */ /* 0x000fe20000000000 */
[----:B------:R-:W-:Y:S01]  /*4ec0*/  UIADD3.X UR5, URZ, UR23, URZ, UP0, !UPT ;  /* 0x000000173f057290 */ /* 0x000fe200087fe43f */
[----:B------:R-:W-:Y:S01]  /*4ed0*/  SEL R14, RZ, 0x1, P0 ;  /* 0x00000001ff0e7807 */ /* 0x000fe20000000000 */
[----:B------:R-:W-:Y:S01]  /*4ee0*/  UIADD3 UR15, UR8, 0x24180, URZ ;  /* 0x00024180080f7890 */ /* 0x000fe2000fffe03f */
[----:B------:R-:W-:-:S02]  /*4ef0*/  SEL R7, R7, RZ, P0 ;  /* 0x000000ff07077207 */ /* 0x000fc40000000000 */
[----:B------:R-:W-:Y:S01]  /*4f00*/  UMOV UR8, UR14 ;  /* 0x0000000e00087c82 */ /* 0x000fe20008000000 */
[----:B------:R-:W-:-:S03]  /*4f10*/  LOP3.LUT R5, R5, R14, RZ, 0x3c, !PT ;  /* 0x0000000e05057212 */ /* 0x000fc600078e3cff */
[----:B------:R0:W-:Y:S02]  /*4f20*/  UTMALDG.3D [UR8], [UR4], desc[UR6] ;  /* 0x00000608040075b4 */ /* 0x0001e40008011000 */
[----:B0-----:R-:W-:Y:S01]  /*4f30*/  UMOV UR8, UR15 ;  /* 0x0000000f00087c82 */ /* 0x001fe20008000000 */
[----:B------:R-:W-:Y:S02]  /*4f40*/  UMOV UR11, UR19 ;  /* 0x00000013000b7c82 */ /* 0x000fe40008000000 */
[----:B------:R0:W-:Y:S02]  /*4f50*/  UTMALDG.3D.MULTICAST [UR8], [UR24], UR26, desc[UR6] ;  /* 0x00000608180073b4 */ /* 0x0001e4000801181a */
[----:B0-----:R-:W-:Y:S05]  /*4f60*/  @P1 BRA `(.L_x_111) ;  /* 0xfffffffc00441947 */ /* 0x001fea000383ffff */
.L_x_108:
[----:B------:R-:W-:Y:S05]  /*4f70*/  BSYNC B1 ;  /* 0x0000000000017941 */ /* 0x000fea0003800000 */
.L_x_107:
[----:B------:R-:W-:Y:S01]  /*4f80*/  LOP3.LUT P1, RZ, R9, 0xff, RZ, 0xc0, !PT ;  /* 0x000000ff09ff7812 */ /* 0x000fe2000782c0ff */
[C---:B------:R-:W-:Y:S01]  /*4f90*/  IMAD.IADD R6, R10.reuse, 0x1, R3 ;  /* 0x000000010a067824 */ /* 0x040fe200078e0203 */
[----:B------:R-:W-:Y:S01]  /*4fa0*/  ULDC.64 UR4, c[0x0][0x650] ;  /* 0x0001940000047ab9 */ /* 0x000fe20000000a00 */
[----:B------:R-:W-:Y:S01]  /*4fb0*/  ISETP.GE.U32.AND P2, PT, R10, 0x9, PT ;  /* 0x000000090a00780c */ /* 0x000fe20003f46070 */
[----:B------:R-:W-:Y:S01]  /*4fc0*/  BSSY B1, `(.L_x_112) ;  /* 0x000006c000017945 */ /* 0x000fe20003800000 */
[----:B------:R-:W-:Y:S01]  /*4fd0*/  IMAD.MOV.U32 R21, RZ, RZ, -0x1 ;  /* 0xffffffffff157424 */ /* 0x000fe200078e00ff */
[----:B------:R-:W-:Y:S01]  /*4fe0*/  ISETP.GT.U32.AND P0, PT, R6, 0x8, PT ;  /* 0x000000080600780c */ /* 0x000fe20003f04070 */
[----:B------:R-:W-:Y:S01]  /*4ff0*/  IMAD.MOV.U32 R20, RZ, RZ, -0x1 ;  /* 0xffffffffff147424 */ /* 0x000fe200078e00ff */
[----:B------:R-:W-:Y:S02]  /*5000*/  PRMT R9, RZ, 0x7610, R9 ;  /* 0x00007610ff097816 */ /* 0x000fe40000000009 */
[----:B------:R-:W-:-:S03]  /*5010*/  ISETP.LT.U32.AND P0, PT, R10, 0x9, P0 ;  /* 0x000000090a00780c */ /* 0x000fc60000701070 */
[----:B------:R-:W0:Y:S01]  /*5020*/  @P1 S2R R5, SR_CgaCtaId ;  /* 0x0000000000051919 */ /* 0x000e220000008800 */
[----:B------:R-:W-:-:S04]  /*5030*/  @P1 MOV R4, 0x400 ;  /* 0x0000040000041802 */ /* 0x000fc80000000f00 */
[----:B0-----:R-:W-:Y:S01]  /*5040*/  @P1 LEA R3, R5, R4, 0x18 ;  /* 0x0000000405031211 */ /* 0x001fe200078ec0ff */
[----:B------:R-:W-:-:S03]  /*5050*/  IMAD.WIDE.U32 R4, R6, 0x38e38e39, RZ ;  /* 0x38e38e3906047825 */ /* 0x000fc600078e00ff */
[----:B------:R0:W-:Y:S01]  /*5060*/  @P1 SYNCS.ARRIVE.TRANS64.A1T0 RZ, [R3+URZ+0xa8], RZ ;  /* 0x0000a8ff03ff19a7 */ /* 0x0001e2000810003f */
[----:B------:R-:W-:Y:S02]  /*5070*/  IADD3 R16, P1, R16, UR20, RZ ;  /* 0x0000001410107c10 */ /* 0x000fe4000ff3e0ff */
[----:B------:R-:W-:Y:S02]  /*5080*/  SHF.R.U32.HI R5, RZ, 0x1, R5 ;  /* 0x00000001ff057819 */ /* 0x000fe40000011605 */
[----:B------:R-:W-:Y:S02]  /*5090*/  IADD3.X R17, R17, UR13, RZ, P1, !PT ;  /* 0x0000000d11117c10 */ /* 0x000fe40008ffe4ff */
[----:B------:R-:W-:Y:S02]  /*50a0*/  PRMT R4, RZ, 0x7610, R4 ;  /* 0x00007610ff047816 */ /* 0x000fe40000000004 */
[----:B0-----:R-:W-:Y:S02]  /*50b0*/  SEL R3, RZ, 0x1, !P0 ;  /* 0x00000001ff037807 */ /* 0x001fe40004000000 */
[----:B------:R-:W-:-:S02]  /*50c0*/  ISETP.GE.U32.AND P0, PT, R16, UR4, PT ;  /* 0x0000000410007c0c */ /* 0x000fc4000bf06070 */
[----:B------:R-:W-:Y:S01]  /*50d0*/  LOP3.LUT R0, R0, R3, RZ, 0x3c, !PT ;  /* 0x0000000300007212 */ /* 0x000fe200078e3cff */
[----:B------:R-:W-:Y:S01]  /*50e0*/  IMAD R3, R5, -0x9, R6 ;  /* 0xfffffff705037824 */ /* 0x000fe200078e0206 */
[----:B------:R-:W-:Y:S01]  /*50f0*/  ISETP.GE.U32.AND.EX P0, PT, R17, UR5, PT, P0 ;  /* 0x0000000511007c0c */ /* 0x000fe2000bf06100 */
[----:B------:R-:W-:Y:S01]  /*5100*/  IMAD.MOV.U32 R6, RZ, RZ, -0x1 ;  /* 0xffffffffff067424 */ /* 0x000fe200078e00ff */
[----:B------:R-:W-:-:S11]  /*5110*/  @P2 LOP3.LUT R0, R0, 0x1, R5, 0x78, !PT ;  /* 0x0000000100002812 */ /* 0x000fd600078e7805 */
[----:B------:R-:W-:Y:S05]  /*5120*/  @P0 BRA `(.L_x_113) ;  /* 0x0000000400540947 */ /* 0x000fea0003800000 */
[----:B------:R-:W0:Y:S01]  /*5130*/  S2R R15, SR_CTAID.X ;  /* 0x00000000000f7919 */ /* 0x000e220000002500 */
[----:B------:R-:W-:Y:S01]  /*5140*/  ULDC.64 UR4, c[0x0][0x628] ;  /* 0x00018a0000047ab9 */ /* 0x000fe20000000a00 */
[----:B------:R-:W-:Y:S01]  /*5150*/  ULDC UR7, c[0x0][0x630] ;  /* 0x00018c0000077ab9 */ /* 0x000fe20000000800 */
[----:B------:R-:W-:Y:S01]  /*5160*/  ISETP.NE.U32.AND P0, PT, RZ, UR4, PT ;  /* 0x00000004ff007c0c */ /* 0x000fe2000bf05070 */
[----:B------:R-:W1:Y:S01]  /*5170*/  S2R R20, SR_CTAID.Y ;  /* 0x0000000000147919 */ /* 0x000e620000002600 */
[----:B------:R-:W-:Y:S01]  /*5180*/  ULDC UR8, c[0x0][0x150] ;  /* 0x0000540000087ab9 */ /* 0x000fe20000000800 */
[----:B------:R-:W-:Y:S01]  /*5190*/  IMAD.MOV.U32 R4, RZ, RZ, R16 ;  /* 0x000000ffff047224 */ /* 0x000fe200078e0010 */
[----:B------:R-:W-:Y:S01]  /*51a0*/  ISETP.NE.AND.EX P0, PT, RZ, UR5, PT, P0 ;  /* 0x00000005ff007c0c */ /* 0x000fe2000bf05300 */
[----:B------:R-:W-:Y:S01]  /*51b0*/  IMAD.MOV.U32 R5, RZ, RZ, R17 ;  /* 0x000000ffff057224 */ /* 0x000fe200078e0011 */
[----:B0-----:R-:W-:-:S11]  /*51c0*/  I2FP.F32.U32 R22, R15 ;  /* 0x0000000f00167245 */ /* 0x001fd60000201000 */
[----:B------:R-:W-:Y:S05]  /*51d0*/  @!P0 BRA `(.L_x_114) ;  /* 0x0000000000288947 */ /* 0x000fea0003800000 */
[----:B------:R-:W-:Y:S02]  /*51e0*/  ULDC UR6, c[0x0][0x634] ;  /* 0x00018d0000067ab9 */ /* 0x000fe40000000800 */
[----:B------:R-:W-:-:S05]  /*51f0*/  IADD3 R5, P0, R16, UR6, RZ ;  /* 0x0000000610057c10 */ /* 0x000fca000ff1e0ff */
[----:B------:R-:W-:-:S04]  /*5200*/  IMAD.X R21, RZ, RZ, R17, P0 ;  /* 0x000000ffff157224 */ /* 0x000fc800000e0611 */
[----:B------:R-:W-:-:S04]  /*5210*/  IMAD.WIDE.U32 R6, R21, UR4, RZ ;  /* 0x0000000415067c25 */ /* 0x000fc8000f8e00ff */
[----:B------:R-:W-:-:S04]  /*5220*/  IMAD.WIDE.U32 R6, P0, R5, UR5, R6 ;  /* 0x0000000505067c25 */ /* 0x000fc8000f800006 */
[----:B------:R-:W-:-:S04]  /*5230*/  IMAD.WIDE.U32 R4, R5, UR4, RZ ;  /* 0x0000000405047c25 */ /* 0x000fc8000f8e00ff */
[----:B------:R-:W-:Y:S01]  /*5240*/  IMAD.MOV.U32 R4, RZ, RZ, R7 ;  /* 0x000000ffff047224 */ /* 0x000fe200078e0007 */
[----:B------:R-:W-:Y:S01]  /*5250*/  IADD3 RZ, P1, R5, R6, RZ ;  /* 0x0000000605ff7210 */ /* 0x000fe20007f3e0ff */
[----:B------:R-:W-:-:S04]  /*5260*/  IMAD.X R5, RZ, RZ, RZ, P0 ;  /* 0x000000ffff057224 */ /* 0x000fc800000e06ff */
[----:B------:R-:W-:-:S08]  /*5270*/  IMAD.WIDE.U32.X R4, R21, UR5, R4, P1 ;  /* 0x0000000515047c25 */ /* 0x000fd000088e0404 */
.L_x_114:
[--C-:B------:R-:W-:Y:S01]  /*5280*/  SHF.R.U64 R14, R4, UR7, R5.reuse ;  /* 0x00000007040e7c19 */ /* 0x100fe20008001205 */
[----:B------:R-:W-:Y:S01]  /*5290*/  FMUL R22, R22, UR8 ;  /* 0x0000000816167c20 */ /* 0x000fe20008400000 */
[----:B------:R-:W-:Y:S01]  /*52a0*/  SHF.R.U32.HI R4, RZ, UR7, R5 ;  /* 0x00000007ff047c19 */ /* 0x000fe20008011605 */
[----:B------:R-:W0:Y:S01]  /*52b0*/  LDC R6, c[0x0][0x144] ;  /* 0x00005100ff067b82 */ /* 0x000e220000000800 */
[----:B------:R-:W-:Y:S01]  /*52c0*/  IADD3 R5, P0, RZ, -R14, RZ ;  /* 0x8000000eff057210 */ /* 0x000fe20007f1e0ff */
[----:B------:R-:W-:Y:S01]  /*52d0*/  ULDC UR6, c[0x0][0x154] ;  /* 0x0000550000067ab9 */ /* 0x000fe20000000800 */
[----:B-1----:R-:W-:Y:S01]  /*52e0*/  I2FP.F32.U32 R7, R20 ;  /* 0x0000001400077245 */ /* 0x002fe20000201000 */
[----:B------:R-:W1:Y:S01]  /*52f0*/  F2I.U32.TRUNC.NTZ R22, R22 ;  /* 0x0000001600167305 */ /* 0x000e62000020f000 */
[----:B------:R-:W-:Y:S01]  /*5300*/  ULDC.64 UR4, c[0x0][0x620] ;  /* 0x0001880000047ab9 */ /* 0x000fe20000000a00 */
[----:B------:R-:W-:Y:S01]  /*5310*/  IMAD.X R4, RZ, RZ, ~R4, P0 ;  /* 0x000000ffff047224 */ /* 0x000fe200000e0e04 */
[----:B------:R-:W-:Y:S01]  /*5320*/  ISETP.NE.AND P2, PT, R2, 0x1, PT ;  /* 0x000000010200780c */ /* 0x000fe20003f45270 */
[----:B------:R-:W-:Y:S01]  /*5330*/  FMUL R23, R7, UR6 ;  /* 0x0000000607177c20 */ /* 0x000fe20008400000 */
[----:B------:R-:W2:Y:S01]  /*5340*/  LDC R25, c[0x0][0x148] ;  /* 0x00005200ff197b82 */ /* 0x000ea20000000800 */
[----:B------:R-:W-:Y:S01]  /*5350*/  IMAD R4, R4, UR4, RZ ;  /* 0x0000000404047c24 */ /* 0x000fe2000f8e02ff */
[----:B------:R-:W-:-:S02]  /*5360*/  ULDC.64 UR6, c[0x0][0x640] ;  /* 0x0001900000067ab9 */ /* 0x000fc40000000a00 */
[----:B------:R-:W-:Y:S01]  /*5370*/  ISETP.NE.U32.AND P0, PT, RZ, UR6, PT ;  /* 0x00000006ff007c0c */ /* 0x000fe2000bf05070 */
[----:B------:R-:W3:Y:S01]  /*5380*/  F2I.U32.TRUNC.NTZ R23, R23 ;  /* 0x0000001700177305 */ /* 0x000ee2000020f000 */
[C---:B------:R-:W-:Y:S02]  /*5390*/  IMAD R7, R5.reuse, UR5, R4 ;  /* 0x0000000505077c24 */ /* 0x040fe4000f8e0204 */
[----:B------:R-:W-:Y:S01]  /*53a0*/  IMAD.WIDE.U32 R4, R5, UR4, R16 ;  /* 0x0000000405047c25 */ /* 0x000fe2000f8e0010 */
[----:B------:R-:W-:Y:S01]  /*53b0*/  ULDC UR4, c[0x0][0x618] ;  /* 0x0001860000047ab9 */ /* 0x000fe20000000800 */
[----:B------:R-:W-:Y:S02]  /*53c0*/  ISETP.NE.AND.EX P0, PT, RZ, UR7, PT, P0 ;  /* 0x00000007ff007c0c */ /* 0x000fe4000bf05300 */
[----:B------:R-:W-:Y:S02]  /*53d0*/  IMAD.IADD R5, R5, 0x1, R7 ;  /* 0x0000000105057824 */ /* 0x000fe400078e0207 */
[----:B-1----:R-:W-:-:S03]  /*53e0*/  IMAD.MOV R22, RZ, RZ, -R22 ;  /* 0x000000ffff167224 */ /* 0x002fc600078e0a16 */
[----:B------:R-:W-:Y:S01]  /*53f0*/  SHF.R.U64 R21, R4, UR4, R5 ;  /* 0x0000000404157c19 */ /* 0x000fe20008001205 */
[----:B0-----:R-:W-:Y:S01]  /*5400*/  IMAD R15, R6, R22, R15 ;  /* 0x00000016060f7224 */ /* 0x001fe200078e020f */
[----:B------:R-:W-:Y:S01]  /*5410*/  SHF.R.U32.HI R4, RZ, UR4, R5 ;  /* 0x00000004ff047c19 */ /* 0x000fe20008011605 */
[----:B------:R-:W-:Y:S01]  /*5420*/  ULDC UR4, c[0x0][0x608] ;  /* 0x0001820000047ab9 */ /* 0x000fe20000000800 */
[----:B---3--:R-:W-:Y:S02]  /*5430*/  IMAD.MOV R6, RZ, RZ, -R23 ;  /* 0x000000ffff067224 */ /* 0x008fe400078e0a17 */
[--C-:B------:R-:W-:Y:S02]  /*5440*/  SHF.R.U64 R22, R21, UR4, R4.reuse ;  /* 0x0000000415167c19 */ /* 0x100fe40008001204 */
[----:B------:R-:W-:Y:S01]  /*5450*/  SHF.R.U32.HI R5, RZ, UR4, R4 ;  /* 0x00000004ff057c19 */ /* 0x000fe20008011604 */
[----:B------:R-:W-:Y:S01]  /*5460*/  ULDC UR4, c[0x0][0x658] ;  /* 0x0001960000047ab9 */ /* 0x000fe20000000800 */
[----:B--2---:R-:W-:-:S02]  /*5470*/  @P2 IMAD R15, R25, R6, R20 ;  /* 0x00000006190f2224 */ /* 0x004fc400078e0214 */
[--C-:B------:R-:W-:Y:S02]  /*5480*/  SHF.R.U64 R20, R22, UR4, R5.reuse ;  /* 0x0000000416147c19 */ /* 0x100fe40008001205 */
[----:B------:R-:W-:-:S03]  /*5490*/  SHF.R.U32.HI R23, RZ, UR4, R5 ;  /* 0x00000004ff177c19 */ /* 0x000fc60008011605 */
[----:B------:R-:W-:Y:S02]  /*54a0*/  IMAD.MOV.U32 R6, RZ, RZ, R20 ;  /* 0x000000ffff067224 */ /* 0x000fe400078e0014 */
[----:B------:R-:W-:Y:S01]  /*54b0*/  IMAD.MOV.U32 R5, RZ, RZ, R23 ;  /* 0x000000ffff057224 */ /* 0x000fe200078e0017 */
[----:B------:R-:W-:Y:S06]  /*54c0*/  @!P0 BRA `(.L_x_115) ;  /* 0x00000000002c8947 */ /* 0x000fec0003800000 */
        /* <DEDUP_REMOVED lines=9> */
[----:B------:R-:W-:-:S04]  /*5560*/  IMAD.WIDE.U32.X R4, R23, UR7, R4, P1 ;  /* 0x0000000717047c25 */ /* 0x000fc800088e0404 */
[----:B------:R-:W-:-:S07]  /*5570*/  IMAD.MOV.U32 R6, RZ, RZ, R4 ;  /* 0x000000ffff067224 */ /* 0x000fce00078e0004 */
.L_x_115:
[----:B------:R-:W-:Y:S01]  /*5580*/  ULDC UR4, c[0x0][0x648] ;  /* 0x0001920000047ab9 */ /* 0x000fe20000000800 */
[----:B------:R-:W-:Y:S01]  /*5590*/  LOP3.LUT R4, R22, UR17, RZ, 0xc0, !PT ;  /* 0x0000001116047c12 */ /* 0x000fe2000f8ec0ff */
[----:B------:R-:W-:Y:S01]  /*55a0*/  ULDC UR5, c[0x0][0x610] ;  /* 0x0001840000057ab9 */ /* 0x000fe20000000800 */
[----:B------:R-:W-:Y:S01]  /*55b0*/  SHF.R.U64 R5, R6, UR4, R5 ;  /* 0x0000000406057c19 */ /* 0x000fe20008001205 */
[----:B------:R-:W-:Y:S01]  /*55c0*/  ULDC UR4, c[0x0][0x638] ;  /* 0x00018e0000047ab9 */ /* 0x000fe20000000800 */
[----:B------:R-:W-:-:S03]  /*55d0*/  LOP3.LUT R21, R21, UR16, RZ, 0xc0, !PT ;  /* 0x0000001015157c12 */ /* 0x000fc6000f8ec0ff */
[----:B------:R-:W-:Y:S02]  /*55e0*/  IMAD.MOV R7, RZ, RZ, -R5 ;  /* 0x000000ffff077224 */ /* 0x000fe400078e0a05 */
[----:B------:R-:W-:Y:S02]  /*55f0*/  IMAD R4, R5, UR18, R4 ;  /* 0x0000001205047c24 */ /* 0x000fe4000f8e0204 */
[----:B------:R-:W-:Y:S01]  /*5600*/  IMAD R20, R7, UR4, R20 ;  /* 0x0000000407147c24 */ /* 0x000fe2000f8e0214 */
[----:B------:R-:W-:Y:S01]  /*5610*/  ULDC UR4, c[0x0][0x600] ;  /* 0x0001800000047ab9 */ /* 0x000fe20000000800 */
[----:B------:R-:W-:Y:S02]  /*5620*/  IMAD R15, R4, UR5, R15 ;  /* 0x00000005040f7c24 */ /* 0x000fe4000f8e020f */
[----:B------:R-:W-:Y:S02]  /*5630*/  IMAD R6, R20, UR4, R21 ;  /* 0x0000000414067c24 */ /* 0x000fe4000f8e0215 */
[----:B------:R-:W-:-:S03]  /*5640*/  IMAD.MOV.U32 R4, RZ, RZ, 0x1 ;  /* 0x00000001ff047424 */ /* 0x000fc600078e00ff */
[----:B------:R-:W-:Y:S02]  /*5650*/  SEL R20, R6, R15, !P2 ;  /* 0x0000000f06147207 */ /* 0x000fe40005000000 */
[----:B------:R-:W-:Y:S01]  /*5660*/  SEL R21, R15, R6, !P2 ;  /* 0x000000060f157207 */ /* 0x000fe20005000000 */
[----:B------:R-:W-:-:S07]  /*5670*/  IMAD.MOV.U32 R6, RZ, RZ, R14 ;  /* 0x000000ffff067224 */ /* 0x000fce00078e000e */
.L_x_113:
[----:B------:R-:W-:Y:S05]  /*5680*/  BSYNC B1 ;  /* 0x0000000000017941 */ /* 0x000fea0003800000 */
.L_x_112:
[----:B------:R-:W-:-:S13]  /*5690*/  LOP3.LUT P0, RZ, R4, 0xff, RZ, 0xc0, !PT ;  /* 0x000000ff04ff7812 */ /* 0x000fda000780c0ff */
[----:B------:R-:W-:Y:S05]  /*56a0*/  @P0 BRA `(.L_x_116) ;  /* 0xfffffff400400947 */ /* 0x000fea000383ffff */
[----:B------:R-:W-:Y:S05]  /*56b0*/  BSYNC B0 ;  /* 0x0000000000007941 */ /* 0x000fea0003800000 */
.L_x_105:
[----:B------:R-:W-:-:S03]  /*56c0*/  UMOV UR4, 0xffffffff ;  /* 0xffffffff00047882 */ /* 0x000fc60000000000 */
[----:B------:R-:W-:Y:S05]  /*56d0*/  BRA.DIV UR4, `(.L_x_117) ;  /* 0x0000000604c87947 */ /* 0x000fea000b800000 */
[----:B------:R-:W-:-:S13]  /*56e0*/  ELECT P6, URZ, PT ;  /* 0x00000000003f782f */ /* 0x000fda00038c0000 */
.L_x_136:
[----:B------:R-:W-:Y:S04]  /*56f0*/  BSSY B0, `(.L_x_118) ;  /* 0x0000058000007945 */ /* 0x000fe80003800000 */
[----:B------:R-:W-:Y:S05]  /*5700*/  @!P6 BRA `(.L_x_119) ;  /* 0x000000040058e947 */ /* 0x000fea0003800000 */
[----:B------:R-:W-:-:S04]  /*5710*/  LOP3.LUT R19, R19, 0x2, RZ, 0xfc, !PT ;  /* 0x0000000213137812 */ /* 0x000fc800078efcff */
[----:B------:R-:W-:-:S13]  /*5720*/  ISETP.NE.AND P0, PT, R19, 0x3, PT ;  /* 0x000000031300780c */ /* 0x000fda0003f05270 */
[----:B------:R-:W-:Y:S05]  /*5730*/  @!P0 BRA `(.L_x_120) ;  /* 0x0000000000048947 */ /* 0x000fea0003800000 */
[----:B------:R-:W-:Y:S01]  /*5740*/  BPT.TRAP 0x1 ;  /* 0x000000040000795c */ /* 0x000fe20000300000 */
.L_x_120:
[----:B------:R-:W0:Y:S01]  /*5750*/  S2R R5, SR_CgaCtaId ;  /* 0x0000000000057919 */ /* 0x000e220000008800 */
[----:B------:R-:W-:Y:S02]  /*5760*/  MOV R2, 0x400 ;  /* 0x0000040000027802 */ /* 0x000fe40000000f00 */
[----:B------:R-:W-:Y:S02]  /*5770*/  SHF.L.U32 R4, R0, 0x1f, RZ ;  /* 0x0000001f00047819 */ /* 0x000fe400000006ff */
[----:B0-----:R-:W-:-:S05]  /*5780*/  LEA R2, R5, R2, 0x18 ;  /* 0x0000000205027211 */ /* 0x001fca00078ec0ff */
[----:B------:R-:W-:-:S04]  /*5790*/  VIADD R2, R2, 0x48 ;  /* 0x0000004802027836 */ /* 0x000fc80000000000 */
[C---:B------:R-:W-:Y:S02]  /*57a0*/  IMAD R7, R3.reuse, 0x8, R2 ;  /* 0x0000000803077824 */ /* 0x040fe400078e0202 */
[----:B------:R-:W-:Y:S02]  /*57b0*/  VIADD R3, R3, 0x1 ;  /* 0x0000000103037836 */ /* 0x000fe40000000000 */
[----:B------:R-:W0:Y:S03]  /*57c0*/  SYNCS.PHASECHK.TRANS64.TRYWAIT P0, [R7+URZ], R4 ;  /* 0x00000004070075a7 */ /* 0x000e26000800017f */
[----:B------:R-:W-:-:S04]  /*57d0*/  ISETP.NE.AND P1, PT, R3, 0x9, PT ;  /* 0x000000090300780c */ /* 0x000fc80003f25270 */
[----:B------:R-:W-:Y:S02]  /*57e0*/  SEL R5, RZ, 0x1, P1 ;  /* 0x00000001ff057807 */ /* 0x000fe40000800000 */
[----:B------:R-:W-:Y:S02]  /*57f0*/  SEL R3, R3, RZ, P1 ;  /* 0x000000ff03037207 */ /* 0x000fe40000800000 */
[----:B------:R-:W-:-:S03]  /*5800*/  LOP3.LUT R6, R0, R5, RZ, 0x3c, !PT ;  /* 0x0000000500067212 */ /* 0x000fc600078e3cff */
[----:B------:R-:W-:Y:S01]  /*5810*/  IMAD R8, R3, 0x8, R2 ;  /* 0x0000000803087824 */ /* 0x000fe200078e0202 */
[----:B------:R-:W-:Y:S01]  /*5820*/  SHF.L.U32 R5, R6, 0x1f, RZ ;  /* 0x0000001f06057819 */ /* 0x000fe200000006ff */
[----:B0-----:R-:W-:Y:S06]  /*5830*/  @!P0 BRA `(.L_x_121) ;  /* 0x0000000400908947 */ /* 0x001fec0003800000 */
.L_x_137:
[----:B------:R-:W1:Y:S01]  /*5840*/  SYNCS.PHASECHK.TRANS64.TRYWAIT P0, [R8+URZ], R5 ;  /* 0x00000005080075a7 */ /* 0x000e62000800017f */
[----:B------:R-:W-:-:S05]  /*5850*/  VIADD R0, R3, 0x1 ;  /* 0x0000000103007836 */ /* 0x000fca0000000000 */
[----:B------:R-:W-:-:S04]  /*5860*/  ISETP.NE.AND P1, PT, R0, 0x9, PT ;  /* 0x000000090000780c */ /* 0x000fc80003f25270 */
[----:B------:R-:W-:Y:S02]  /*5870*/  SEL R3, RZ, 0x1, P1 ;  /* 0x00000001ff037807 */ /* 0x000fe40000800000 */
[----:B0-----:R-:W-:Y:S02]  /*5880*/  SEL R7, R0, RZ, P1 ;  /* 0x000000ff00077207 */ /* 0x001fe40000800000 */
[----:B------:R-:W-:-:S03]  /*5890*/  LOP3.LUT R6, R6, R3, RZ, 0x3c, !PT ;  /* 0x0000000306067212 */ /* 0x000fc600078e3cff */
[----:B------:R-:W-:Y:S01]  /*58a0*/  IMAD R9, R7, 0x8, R2 ;  /* 0x0000000807097824 */ /* 0x000fe200078e0202 */
[----:B------:R-:W-:Y:S01]  /*58b0*/  SHF.L.U32 R4, R6, 0x1f, RZ ;  /* 0x0000001f06047819 */ /* 0x000fe200000006ff */
[----:B-1----:R-:W-:Y:S06]  /*58c0*/  @!P0 BRA `(.L_x_122) ;  /* 0x0000000400808947 */ /* 0x002fec0003800000 */
.L_x_138:
[----:B------:R-:W1:Y:S01]  /*58d0*/  SYNCS.PHASECHK.TRANS64.TRYWAIT P0, [R9+URZ], R4 ;  /* 0x00000004090075a7 */ /* 0x000e62000800017f */
[----:B------:R-:W-:-:S05]  /*58e0*/  VIADD R0, R7, 0x1 ;  /* 0x0000000107007836 */ /* 0x000fca0000000000 */
[----:B------:R-:W-:-:S04]  /*58f0*/  ISETP.NE.AND P1, PT, R0, 0x9, PT ;  /* 0x000000090000780c */ /* 0x000fc80003f25270 */
[----:B------:R-:W-:Y:S02]  /*5900*/  SEL R3, RZ, 0x1, P1 ;  /* 0x00000001ff037807 */ /* 0x000fe40000800000 */
[----:B------:R-:W-:Y:S02]  /*5910*/  SEL R7, R0, RZ, P1 ;  /* 0x000000ff00077207 */ /* 0x000fe40000800000 */
[----:B------:R-:W-:-:S03]  /*5920*/  LOP3.LUT R6, R6, R3, RZ, 0x3c, !PT ;  /* 0x0000000306067212 */ /* 0x000fc600078e3cff */
[----:B0-----:R-:W-:Y:S01]  /*5930*/  IMAD R8, R7, 0x8, R2 ;  /* 0x0000000807087824 */ /* 0x001fe200078e0202 */
[----:B------:R-:W-:Y:S01]  /*5940*/  SHF.L.U32 R5, R6, 0x1f, RZ ;  /* 0x0000001f06057819 */ /* 0x000fe200000006ff */
[----:B-1----:R-:W-:Y:S06]  /*5950*/  @!P0 BRA `(.L_x_123) ;  /* 0x0000000400708947 */ /* 0x002fec0003800000 */
.L_x_139:
        /* <DEDUP_REMOVED lines=9> */
.L_x_140:
        /* <DEDUP_REMOVED lines=9> */
.L_x_141:
        /* <DEDUP_REMOVED lines=9> */
.L_x_142:
[----:B------:R-:W1:Y:S01]  /*5b10*/  SYNCS.PHASECHK.TRANS64.TRYWAIT P0, [R9+URZ], R4 ;  /* 0x00000004090075a7 */ /* 0x000e62000800017f */
[----:B------:R-:W-:-:S05]  /*5b20*/  VIADD R0, R7, 0x1 ;  /* 0x0000000107007836 */ /* 0x000fca0000000000 */
[----:B------:R-:W-:-:S04]  /*5b30*/  ISETP.NE.AND P1, PT, R0, 0x9, PT ;  /* 0x000000090000780c */ /* 0x000fc80003f25270 */
[----:B------:R-:W-:Y:S02]  /*5b40*/  SEL R3, RZ, 0x1, P1 ;  /* 0x00000001ff037807 */ /* 0x000fe40000800000 */
[----:B------:R-:W-:Y:S02]  /*5b50*/  SEL R7, R0, RZ, P1 ;  /* 0x000000ff00077207 */ /* 0x000fe40000800000 */
[----:B------:R-:W-:-:S03]  /*5b60*/  LOP3.LUT R11, R6, R3, RZ, 0x3c, !PT ;  /* 0x00000003060b7212 */ /* 0x000fc600078e3cff */
[----:B------:R-:W-:Y:S01]  /*5b70*/  IMAD R6, R7, 0x8, R2 ;  /* 0x0000000807067824 */ /* 0x000fe200078e0202 */
[----:B0-----:R-:W-:Y:S01]  /*5b80*/  SHF.L.U32 R5, R11, 0x1f, RZ ;  /* 0x0000001f0b057819 */ /* 0x001fe200000006ff */
[----:B-1----:R-:W-:Y:S06]  /*5b90*/  @!P0 BRA `(.L_x_127) ;  /* 0x0000000400308947 */ /* 0x002fec0003800000 */
.L_x_143:
[----:B------:R-:W1:Y:S01]  /*5ba0*/  SYNCS.PHASECHK.TRANS64.TRYWAIT P0, [R6+URZ], R5 ;  /* 0x00000005060075a7 */ /* 0x000e62000800017f */
[----:B------:R-:W-:-:S05]  /*5bb0*/  VIADD R0, R7, 0x1 ;  /* 0x0000000107007836 */ /* 0x000fca0000000000 */
[----:B------:R-:W-:-:S04]  /*5bc0*/  ISETP.NE.AND P1, PT, R0, 0x9, PT ;  /* 0x000000090000780c */ /* 0x000fc80003f25270 */
[----:B0-----:R-:W-:Y:S02]  /*5bd0*/  SEL R4, RZ, 0x1, P1 ;  /* 0x00000001ff047807 */ /* 0x001fe40000800000 */
[----:B------:R-:W-:Y:S02]  /*5be0*/  SEL R3, R0, RZ, P1 ;  /* 0x000000ff00037207 */ /* 0x000fe40000800000 */
[----:B------:R-:W-:Y:S01]  /*5bf0*/  LOP3.LUT R0, R11, R4, RZ, 0x3c, !PT ;  /* 0x000000040b007212 */ /* 0x000fe200078e3cff */
[----:B-1----:R-:W-:Y:S06]  /*5c00*/  @!P0 BRA `(.L_x_128) ;  /* 0x0000000400288947 */ /* 0x002fec0003800000 */
.L_x_144:
[----:B------:R-:W-:Y:S01]  /*5c10*/  IMAD R3, R3, 0x8, R2 ;  /* 0x0000000803037824 */ /* 0x000fe200078e0202 */
[----:B------:R-:W-:-:S07]  /*5c20*/  SHF.L.U32 R0, R0, 0x1f, RZ ;  /* 0x0000001f00007819 */ /* 0x000fce00000006ff */
.L_x_129:
[----:B-1----:R1:W2:Y:S02]  /*5c30*/  SYNCS.PHASECHK.TRANS64.TRYWAIT P0, [R3+URZ], R0 ;  /* 0x00000000030075a7 */ /* 0x0022a4000800017f */
[----:B--2---:R-:W-:Y:S05]  /*5c40*/  @!P0 NANOSLEEP.SYNCS 0x989680 ;  /* 0x009896800000895d */ /* 0x004fea0003900000 */
[----:B------:R-:W2:Y:S02]  /*5c50*/  @!P0 SYNCS.PHASECHK.TRANS64 P0, [R3+URZ], R0 ;  /* 0x00000000030085a7 */ /* 0x000ea4000800007f */
[----:B--2---:R-:W-:Y:S05]  /*5c60*/  @!P0 BRA `(.L_x_129) ;  /* 0xfffffffc00f08947 */ /* 0x004fea000383ffff */
.L_x_119:
[----:B------:R-:W-:Y:S05]  /*5c70*/  BSYNC B0 ;  /* 0x0000000000007941 */ /* 0x000fea0003800000 */
.L_x_118:
[----:B------:R-:W-:Y:S05]  /*5c80*/  EXIT ;  /* 0x000000000000794d */ /* 0x000fea0003800000 */
.L_x_22:
[----:B---3--:R3:W4:Y:S02]  /*5c90*/  SYNCS.PHASECHK.TRANS64.TRYWAIT P1, [R3+URZ], R0 ;  /* 0x00000000030075a7 */ /* 0x008724000802017f */
[----:B----4-:R-:W-:Y:S05]  /*5ca0*/  @!P1 NANOSLEEP.SYNCS 0x989680 ;  /* 0x009896800000995d */ /* 0x010fea0003900000 */
[----:B------:R-:W4:Y:S02]  /*5cb0*/  @!P1 SYNCS.PHASECHK.TRANS64 P1, [R3+URZ], R0 ;  /* 0x00000000030095a7 */ /* 0x000f24000802007f */
[----:B----4-:R-:W-:Y:S05]  /*5cc0*/  @!P1 BRA `(.L_x_22) ;  /* 0xfffffffc00f09947 */ /* 0x010fea000383ffff */
[----:B------:R-:W-:Y:S05]  /*5cd0*/  BRA `(.L_x_21) ;  /* 0xffffffb800407947 */ /* 0x000fea000383ffff */
.L_x_27:
[----:B-1----:R1:W2:Y:S02]  /*5ce0*/  SYNCS.PHASECHK.TRANS64.TRYWAIT P1, [R5+URZ], R4 ;  /* 0x00000004050075a7 */ /* 0x0022a4000802017f */
[----:B--2---:R-:W-:Y:S05]  /*5cf0*/  @!P1 NANOSLEEP.SYNCS 0x989680 ;  /* 0x009896800000995d */ /* 0x004fea0003900000 */
[----:B------:R-:W2:Y:S02]  /*5d00*/  @!P1 SYNCS.PHASECHK.TRANS64 P1, [R5+URZ], R4 ;  /* 0x00000004050095a7 */ /* 0x000ea4000802007f */
[----:B--2---:R-:W-:Y:S05]  /*5d10*/  @!P1 BRA `(.L_x_27) ;  /* 0xfffffffc00f09947 */ /* 0x004fea000383ffff */
[----:B------:R-:W-:Y:S05]  /*5d20*/  BRA `(.L_x_26) ;  /* 0xffffffbc00307947 */ /* 0x000fea000383ffff */
.L_x_106:
[----:B------:R-:W-:Y:S01]  /*5d30*/  BSSY B1, `(.L_x_130) ;  /* 0x0000006000017945 */ /* 0x000fe20003800000 */
[----:B------:R-:W-:-:S07]  /*5d40*/  IMAD.MOV.U32 R15, RZ, RZ, -0x1 ;  /* 0xffffffffff0f7424 */ /* 0x000fce00078e00ff */
[----:B------:R-:W-:Y:S05]  /*5d50*/  WARPSYNC.COLLECTIVE R15, `(.L_x_131) ;  /* 0x000000000f0c7348 */ /* 0x000fea0003c00000 */
[----:B------:R-:W-:Y:S02]  /*5d60*/  ELECT P6, UR62, PT ;  /* 0x00000000003e782f */ /* 0x000fe400038c0000 */
[----:B------:R-:W-:Y:S01]  /*5d70*/  MOV R14, UR62 ;  /* 0x0000003e000e7c02 */ /* 0x000fe20008000f00 */
[----:B------:R-:W-:Y:S10]  /*5d80*/  ENDCOLLECTIVE ;  /* 0x000000000000791b */ /* 0x000ff40003800000 */
.L_x_131:
[----:B------:R-:W-:Y:S05]  /*5d90*/  BSYNC B1 ;  /* 0x0000000000017941 */ /* 0x000fea0003800000 */
.L_x_130:
[----:B------:R-:W-:Y:S05]  /*5da0*/  BRA `(.L_x_132) ;  /* 0xffffffec008c7947 */ /* 0x000fea000383ffff */
.L_x_109:
[----:B-1----:R1:W2:Y:S02]  /*5db0*/  SYNCS.PHASECHK.TRANS64.TRYWAIT P0, [R23+URZ+0x48], R14 ;  /* 0x0000480e170075a7 */ /* 0x0022a4000800017f */
[----:B--2---:R-:W-:Y:S05]  /*5dc0*/  @!P0 NANOSLEEP.SYNCS 0x989680 ;  /* 0x009896800000895d */ /* 0x004fea0003900000 */
[----:B------:R-:W2:Y:S02]  /*5dd0*/  @!P0 SYNCS.PHASECHK.TRANS64 P0, [R23+URZ+0x48], R14 ;  /* 0x0000480e170085a7 */ /* 0x000ea4000800007f */
[----:B--2---:R-:W-:Y:S05]  /*5de0*/  @!P0 BRA `(.L_x_109) ;  /* 0xfffffffc00f08947 */ /* 0x004fea000383ffff */
[----:B------:R-:W-:Y:S05]  /*5df0*/  BRA `(.L_x_133) ;  /* 0xffffffec00c47947 */ /* 0x000fea000383ffff */
.L_x_117:
[----:B------:R-:W-:Y:S01]  /*5e00*/  BSSY B0, `(.L_x_134) ;  /* 0x0000006000007945 */ /* 0x000fe20003800000 */
[----:B------:R-:W-:-:S07]  /*5e10*/  IMAD.MOV.U32 R15, RZ, RZ, -0x1 ;  /* 0xffffffffff0f7424 */ /* 0x000fce00078e00ff */
[----:B------:R-:W-:Y:S05]  /*5e20*/  WARPSYNC.COLLECTIVE R15, `(.L_x_135) ;  /* 0x000000000f0c7348 */ /* 0x000fea0003c00000 */
[----:B------:R-:W-:Y:S02]  /*5e30*/  ELECT P6, UR62, PT ;  /* 0x00000000003e782f */ /* 0x000fe400038c0000 */
[----:B------:R-:W-:Y:S01]  /*5e40*/  MOV R14, UR62 ;  /* 0x0000003e000e7c02 */ /* 0x000fe20008000f00 */
[----:B------:R-:W-:Y:S10]  /*5e50*/  ENDCOLLECTIVE ;  /* 0x000000000000791b */ /* 0x000ff40003800000 */
.L_x_135:
[----:B------:R-:W-:Y:S05]  /*5e60*/  BSYNC B0 ;  /* 0x0000000000007941 */ /* 0x000fea0003800000 */
.L_x_134:
[----:B------:R-:W-:Y:S05]  /*5e70*/  BRA `(.L_x_136) ;  /* 0xfffffff8001c7947 */ /* 0x000fea000383ffff */
.L_x_121:
[----:B0-----:R0:W1:Y:S02]  /*5e80*/  SYNCS.PHASECHK.TRANS64.TRYWAIT P0, [R7+URZ], R4 ;  /* 0x00000004070075a7 */ /* 0x001064000800017f */
[----:B-1----:R-:W-:Y:S05]  /*5e90*/  @!P0 NANOSLEEP.SYNCS 0x989680 ;  /* 0x009896800000895d */ /* 0x002fea0003900000 */
[----:B------:R-:W1:Y:S02]  /*5ea0*/  @!P0 SYNCS.PHASECHK.TRANS64 P0, [R7+URZ], R4 ;  /* 0x00000004070085a7 */ /* 0x000e64000800007f */
[----:B-1----:R-:W-:Y:S05]  /*5eb0*/  @!P0 BRA `(.L_x_121) ;  /* 0xfffffffc00f08947 */ /* 0x002fea000383ffff */
[----:B------:R-:W-:Y:S05]  /*5ec0*/  BRA `(.L_x_137) ;  /* 0xfffffff8005c7947 */ /* 0x000fea000383ffff */
.L_x_122:
[----:B0-----:R0:W1:Y:S02]  /*5ed0*/  SYNCS.PHASECHK.TRANS64.TRYWAIT P0, [R8+URZ], R5 ;  /* 0x00000005080075a7 */ /* 0x001064000800017f */
[----:B-1----:R-:W-:Y:S05]  /*5ee0*/  @!P0 NANOSLEEP.SYNCS 0x989680 ;  /* 0x009896800000895d */ /* 0x002fea0003900000 */
[----:B------:R-:W1:Y:S02]  /*5ef0*/  @!P0 SYNCS.PHASECHK.TRANS64 P0, [R8+URZ], R5 ;  /* 0x00000005080085a7 */ /* 0x000e64000800007f */
[----:B-1----:R-:W-:Y:S05]  /*5f00*/  @!P0 BRA `(.L_x_122) ;  /* 0xfffffffc00f08947 */ /* 0x002fea000383ffff */
[----:B------:R-:W-:Y:S05]  /*5f10*/  BRA `(.L_x_138) ;  /* 0xfffffff8006c7947 */ /* 0x000fea000383ffff */
.L_x_123:
[----:B0-----:R0:W1:Y:S02]  /*5f20*/  SYNCS.PHASECHK.TRANS64.TRYWAIT P0, [R9+URZ], R4 ;  /* 0x00000004090075a7 */ /* 0x001064000800017f */
[----:B-1----:R-:W-:Y:S05]  /*5f30*/  @!P0 NANOSLEEP.SYNCS 0x989680 ;  /* 0x009896800000895d */ /* 0x002fea0003900000 */
[----:B------:R-:W1:Y:S02]  /*5f40*/  @!P0 SYNCS.PHASECHK.TRANS64 P0, [R9+URZ], R4 ;  /* 0x00000004090085a7 */ /* 0x000e64000800007f */
[----:B-1----:R-:W-:Y:S05]  /*5f50*/  @!P0 BRA `(.L_x_123) ;  /* 0xfffffffc00f08947 */ /* 0x002fea000383ffff */
[----:B------:R-:W-:Y:S05]  /*5f60*/  BRA `(.L_x_139) ;  /* 0xfffffff8007c7947 */ /* 0x000fea000383ffff */
.L_x_124:
[----:B0-----:R0:W1:Y:S02]  /*5f70*/  SYNCS.PHASECHK.TRANS64.TRYWAIT P0, [R8+URZ], R5 ;  /* 0x00000005080075a7 */ /* 0x001064000800017f */
[----:B-1----:R-:W-:Y:S05]  /*5f80*/  @!P0 NANOSLEEP.SYNCS 0x989680 ;  /* 0x009896800000895d */ /* 0x002fea0003900000 */
[----:B------:R-:W1:Y:S02]  /*5f90*/  @!P0 SYNCS.PHASECHK.TRANS64 P0, [R8+URZ], R5 ;  /* 0x00000005080085a7 */ /* 0x000e64000800007f */
[----:B-1----:R-:W-:Y:S05]  /*5fa0*/  @!P0 BRA `(.L_x_124) ;  /* 0xfffffffc00f08947 */ /* 0x002fea000383ffff */
[----:B------:R-:W-:Y:S05]  /*5fb0*/  BRA `(.L_x_140) ;  /* 0xfffffff8008c7947 */ /* 0x000fea000383ffff */
.L_x_125:
[----:B0-----:R0:W1:Y:S02]  /*5fc0*/  SYNCS.PHASECHK.TRANS64.TRYWAIT P0, [R9+URZ], R4 ;  /* 0x00000004090075a7 */ /* 0x001064000800017f */
[----:B-1----:R-:W-:Y:S05]  /*5fd0*/  @!P0 NANOSLEEP.SYNCS 0x989680 ;  /* 0x009896800000895d */ /* 0x002fea0003900000 */
[----:B------:R-:W1:Y:S02]  /*5fe0*/  @!P0 SYNCS.PHASECHK.TRANS64 P0, [R9+URZ], R4 ;  /* 0x00000004090085a7 */ /* 0x000e64000800007f */
[----:B-1----:R-:W-:Y:S05]  /*5ff0*/  @!P0 BRA `(.L_x_125) ;  /* 0xfffffffc00f08947 */ /* 0x002fea000383ffff */
[----:B------:R-:W-:Y:S05]  /*6000*/  BRA `(.L_x_141) ;  /* 0xfffffff8009c7947 */ /* 0x000fea000383ffff */
.L_x_126:
[----:B0-----:R0:W1:Y:S02]  /*6010*/  SYNCS.PHASECHK.TRANS64.TRYWAIT P0, [R8+URZ], R5 ;  /* 0x00000005080075a7 */ /* 0x001064000800017f */
[----:B-1----:R-:W-:Y:S05]  /*6020*/  @!P0 NANOSLEEP.SYNCS 0x989680 ;  /* 0x009896800000895d */ /* 0x002fea0003900000 */
[----:B------:R-:W1:Y:S02]  /*6030*/  @!P0 SYNCS.PHASECHK.TRANS64 P0, [R8+URZ], R5 ;  /* 0x00000005080085a7 */ /* 0x000e64000800007f */
[----:B-1----:R-:W-:Y:S05]  /*6040*/  @!P0 BRA `(.L_x_126) ;  /* 0xfffffffc00f08947 */ /* 0x002fea000383ffff */
[----:B------:R-:W-:Y:S05]  /*6050*/  BRA `(.L_x_142) ;  /* 0xfffffff800ac7947 */ /* 0x000fea000383ffff */
.L_x_127:
[----:B0-----:R0:W1:Y:S02]  /*6060*/  SYNCS.PHASECHK.TRANS64.TRYWAIT P0, [R9+URZ], R4 ;  /* 0x00000004090075a7 */ /* 0x001064000800017f */
[----:B-1----:R-:W-:Y:S05]  /*6070*/  @!P0 NANOSLEEP.SYNCS 0x989680 ;  /* 0x009896800000895d */ /* 0x002fea0003900000 */
[----:B------:R-:W1:Y:S02]  /*6080*/  @!P0 SYNCS.PHASECHK.TRANS64 P0, [R9+URZ], R4 ;  /* 0x00000004090085a7 */ /* 0x000e64000800007f */
[----:B-1----:R-:W-:Y:S05]  /*6090*/  @!P0 BRA `(.L_x_127) ;  /* 0xfffffffc00f08947 */ /* 0x002fea000383ffff */
[----:B------:R-:W-:Y:S05]  /*60a0*/  BRA `(.L_x_143) ;  /* 0xfffffff800bc7947 */ /* 0x000fea000383ffff */
.L_x_128:
[----:B0-----:R0:W1:Y:S02]  /*60b0*/  SYNCS.PHASECHK.TRANS64.TRYWAIT P0, [R6+URZ], R5 ;  /* 0x00000005060075a7 */ /* 0x001064000800017f */
[----:B-1----:R-:W-:Y:S05]  /*60c0*/  @!P0 NANOSLEEP.SYNCS 0x989680 ;  /* 0x009896800000895d */ /* 0x002fea0003900000 */
[----:B------:R-:W1:Y:S02]  /*60d0*/  @!P0 SYNCS.PHASECHK.TRANS64 P0, [R6+URZ], R5 ;  /* 0x00000005060085a7 */ /* 0x000e64000800007f */
[----:B-1----:R-:W-:Y:S05]  /*60e0*/  @!P0 BRA `(.L_x_128) ;  /* 0xfffffffc00f08947 */ /* 0x002fea000383ffff */
[----:B------:R-:W-:Y:S05]  /*60f0*/  BRA `(.L_x_144) ;  /* 0xfffffff800c47947 */ /* 0x000fea000383ffff */
.L_x_145:
[----:B------:R-:W-:-:S00]  /*6100*/  BRA `(.L_x_145) ;  /* 0xfffffffc00fc7947 */ /* 0x000fc0000383ffff */
[----:B------:R-:W-:-:S00]  /*6110*/  NOP ;  /* 0x0000000000007918 */ /* 0x000fc00000000000 */
        /* <DEDUP_REMOVED lines=14> */
.L_x_146:


//--------------------- .nv.global.init           --------------------------
	.section	.nv.global.init,"aw",@progbits
.nv.global.init:
	.type		$str$22,@object
	.size		$str$22,($str$23 - $str$22)
$str$22:
        /*0000*/ 	.byte	0x6b, 0x5f, 0x74, 0x69, 0x6c, 0x65, 0x5f, 0x63, 0x6f, 0x75, 0x6e, 0x74, 0x20, 0x3e, 0x3d, 0x20
        /*0010*/ 	.byte	0x31, 0x00
	.type		$str$23,@object
	.size		$str$23,(__unnamed_1 - $str$23)
$str$23:
        /*0012*/ 	.byte	0x2f, 0x74, 0x6d, 0x70, 0x2f, 0x63, 0x75, 0x74, 0x6c, 0x61, 0x73, 0x73, 0x5f, 0x73, 0x77, 0x65
        /*0022*/ 	.byte	0x65, 0x70, 0x5f, 0x73, 0x72, 0x63, 0x2f, 0x69, 0x6e, 0x63, 0x6c, 0x75, 0x64, 0x65, 0x2f, 0x63
        /*0032*/ 	.byte	0x75, 0x74, 0x6c, 0x61, 0x73, 0x73, 0x2f, 0x67, 0x65, 0x6d, 0x6d, 0x2f, 0x63, 0x6f, 0x6c, 0x6c
        /*0042*/ 	.byte	0x65, 0x63, 0x74, 0x69, 0x76, 0x65, 0x2f, 0x73, 0x6d, 0x39, 0x30, 0x5f, 0x6d, 0x6d, 0x61, 0x5f
        /*0052*/ 	.byte	0x74, 0x6d, 0x61, 0x5f, 0x67, 0x6d, 0x6d, 0x61, 0x5f, 0x73, 0x73, 0x5f, 0x77, 0x61, 0x72, 0x70
        /*0062*/ 	.byte	0x73, 0x70, 0x65, 0x63, 0x69, 0x61, 0x6c, 0x69, 0x7a, 0x65, 0x64, 0x2e, 0x68, 0x70, 0x70, 0x00
	.type		__unnamed_1,@object
	.size		__unnamed_1,(.L_0 - __unnamed_1)
__unnamed_1:
        /*0072*/ 	.byte	0x76, 0x6f, 0x69, 0x64, 0x20, 0x63, 0x75, 0x74, 0x6c, 0x61, 0x73, 0x73, 0x3a, 0x3a, 0x67, 0x65
        /* <DEDUP_REMOVED lines=175> */
        /*0b72*/ 	.byte	0x69, 0x64, 0x65, 0x6e, 0x74, 0x69, 0x74, 0x79, 0x5d, 0x00
.L_0:


//--------------------- .nv.shared._ZN7cutlass13device_kernelINS_4gemm6kernel13GemmUniversalIN4cute5tupleIJiiiiEEENS1_10collective13CollectiveMmaINS1_34MainloopSm90TmaGmmaWarpSpecializedILi9ENS5_IJNS4_1CILi2EEENSA_ILi1EEESC_EEENS1_35KernelTmaWarpSpecializedCooperativeEEENS5_IJNSA_ILi128EEENSA_ILi64EEENSA_ILi32EEEEEEfNS5_IJlSC_lEEEfSK_NS4_8TiledMMAINS4_8MMA_AtomIJNS4_4SM904GMMA29MMA_64x64x8_F32TF32TF32_SS_TNILNSO_7ScaleInE1ELSQ_1EEEEEENS4_6LayoutISD_NS5_IJSC_NSA_ILi0EEESU_EEEEENS5_IJNS4_10UnderscoreESX_SX_EEEEENS4_13SM90_TMA_LOADENS4_14ComposedLayoutINS4_7SwizzleILi3ELi4ELi3EEENS4_18smem_ptr_flag_bitsILi32EEENST_INS5_IJNSA_ILi8EEESI_EEENS5_IJSI_SC_EEEEEEEvNS4_8identityENS4_23SM90_TMA_LOAD_MULTICASTES1A_vS1B_EENS_8epilogue10collective6detail29Sm90TmaWarpSpecializedAdapterINS1F_15DefaultEpilogueIfSK_SK_NS1E_6thread17LinearCombinationIfLi1EffLNS1J_9ScaleType4KindE0ELNS_15FloatRoundStyleE2EfEENS1_15EpilogueDefaultEEEEEvvEEEEvNT_6ParamsE --------------------------
	.section	.nv.shared._ZN7cutlass13device_kernelINS_4gemm6kernel13GemmUniversalIN4cute5tupleIJiiiiEEENS1_10collective13CollectiveMmaINS1_34MainloopSm90TmaGmmaWarpSpecializedILi9ENS5_IJNS4_1CILi2EEENSA_ILi1EEESC_EEENS1_35KernelTmaWarpSpecializedCooperativeEEENS5_IJNSA_ILi128EEENSA_ILi64EEENSA_ILi32EEEEEEfNS5_IJlSC_lEEEfSK_NS4_8TiledMMAINS4_8MMA_AtomIJNS4_4SM904GMMA29MMA_64x64x8_F32TF32TF32_SS_TNILNSO_7ScaleInE1ELSQ_1EEEEEENS4_6LayoutISD_NS5_IJSC_NSA_ILi0EEESU_EEEEENS5_IJNS4_10UnderscoreESX_SX_EEEEENS4_13SM90_TMA_LOADENS4_14ComposedLayoutINS4_7SwizzleILi3ELi4ELi3EEENS4_18smem_ptr_flag_bitsILi32EEENST_INS5_IJNSA_ILi8EEESI_EEENS5_IJSI_SC_EEEEEEEvNS4_8identityENS4_23SM90_TMA_LOAD_MULTICASTES1A_vS1B_EENS_8epilogue10collective6detail29Sm90TmaWarpSpecializedAdapterINS1F_15DefaultEpilogueIfSK_SK_NS1E_6thread17LinearCombinationIfLi1EffLNS1J_9ScaleType4KindE0ELNS_15FloatRoundStyleE2EfEENS1_15EpilogueDefaultEEEEEvvEEEEvNT_6ParamsE,"aw",@nobits
	.sectionflags	@""
	.align	16
	.zero		1024


//--------------------- .nv.shared.reserved.0     --------------------------
	.section	.nv.shared.reserved.0,"aw",@nobits
	.weak		__nv_reservedSMEM_offset_0_alias
	.size		__nv_reservedSMEM_offset_0_alias, 0, 0
	.other		__nv_reservedSMEM_offset_0_alias,@"STO_CUDA_RESERVED_SHARED STV_DEFAULT"
__nv_reservedSMEM_offset_0_alias:
	.zero		0


//--------------------- .nv.global                --------------------------
	.section	.nv.global,"aw",@nobits
.nv.global:
	.type		_ZN40_INTERNAL_ae8289e2_4_k_cu_a261e2be_302524cute1_E,@object
	.size		_ZN40_INTERNAL_ae8289e2_4_k_cu_a261e2be_302524cute1_E,(_ZN40_INTERNAL_ae8289e2_4_k_cu_a261e2be_302524cuda3std3__45__cpo6cbeginE - _ZN40_INTERNAL_ae8289e2_4_k_cu_a261e2be_302524cute1_E)
_ZN40_INTERNAL_ae8289e2_4_k_cu_a261e2be_302524cute1_E:
	.zero		1
	.type		_ZN40_INTERNAL_ae8289e2_4_k_cu_a261e2be_302524cuda3std3__45__cpo6cbeginE,@object
	.size		_ZN40_INTERNAL_ae8289e2_4_k_cu_a261e2be_302524cuda3std3__45__cpo6cbeginE,(_ZN40_INTERNAL_ae8289e2_4_k_cu_a261e2be_302524cuda3std3__48in_placeE - _ZN40_INTERNAL_ae8289e2_4_k_cu_a261e2be_302524cuda3std3__45__cpo6cbeginE)
_ZN40_INTERNAL_ae8289e2_4_k_cu_a261e2be_302524cuda3std3__45__cpo6cbeginE:
	.zero		1
	.type		_ZN40_INTERNAL_ae8289e2_4_k_cu_a261e2be_302524cuda3std3__48in_placeE,@object
	.size		_ZN40_INTERNAL_ae8289e2_4_k_cu_a261e2be_302524cuda3std3__48in_placeE,(_ZN40_INTERNAL_ae8289e2_4_k_cu_a261e2be_302524cuda3std6ranges3__45__cpo9iter_moveE - _ZN40_INTERNAL_ae8289e2_4_k_cu_a261e2be_302524cuda3std3__48in_placeE)
_ZN40_INTERNAL_ae8289e2_4_k_cu_a261e2be_302524cuda3std3__48in_placeE:
	.zero		1
	.type		_ZN40_INTERNAL_ae8289e2_4_k_cu_a261e2be_302524cuda3std6ranges3__45__cpo9iter_moveE,@object
	.size		_ZN40_INTERNAL_ae8289e2_4_k_cu_a261e2be_302524cuda3std6ranges3__45__cpo9iter_moveE,(_ZN40_INTERNAL_ae8289e2_4_k_cu_a261e2be_302524cuda3std3__45__cpo5beginE - _ZN40_INTERNAL_ae8289e2_4_k_cu_a261e2be_302524cuda3std6ranges3__45__cpo9iter_moveE)
_ZN40_INTERNAL_ae8289e2_4_k_cu_a261e2be_302524cuda3std6ranges3__45__cpo9iter_moveE:
	.zero		1
	.type		_ZN40_INTERNAL_ae8289e2_4_k_cu_a261e2be_302524cuda3std3__45__cpo5beginE,@object
	.size		_ZN40_INTERNAL_ae8289e2_4_k_cu_a261e2be_302524cuda3std3__45__cpo5beginE,(_ZN40_INTERNAL_ae8289e2_4_k_cu_a261e2be_302524cuda3std3__442_GLOBAL__N__ae8289e2_4_k_cu_a261e2be_302526ignoreE - _ZN40_INTERNAL_ae8289e2_4_k_cu_a261e2be_302524cuda3std3__45__cpo5beginE)
_ZN40_INTERNAL_ae8289e2_4_k_cu_a261e2be_302524cuda3std3__45__cpo5beginE:
	.zero		1
	.type		_ZN40_INTERNAL_ae8289e2_4_k_cu_a261e2be_302524cuda3std3__442_GLOBAL__N__ae8289e2_4_k_cu_a261e2be_302526ignoreE,@object
	.size		_ZN40_INTERNAL_ae8289e2_4_k_cu_a261e2be_302524cuda3std3__442_GLOBAL__N__ae8289e2_4_k_cu_a261e2be_302526ignoreE,(_ZN40_INTERNAL_ae8289e2_4_k_cu_a261e2be_302524cute7productE - _ZN40_INTERNAL_ae8289e2_4_k_cu_a261e2be_302524cuda3std3__442_GLOBAL__N__ae8289e2_4_k_cu_a261e2be_302526ignoreE)
_ZN40_INTERNAL_ae8289e2_4_k_cu_a261e2be_302524cuda3std3__442_GLOBAL__N__ae8289e2_4_k_cu_a261e2be_302526ignoreE:
	.zero		1
	.type		_ZN40_INTERNAL_ae8289e2_4_k_cu_a261e2be_302524cute7productE,@object
	.size		_ZN40_INTERNAL_ae8289e2_4_k_cu_a261e2be_302524cute7productE,(_ZN40_INTERNAL_ae8289e2_4_k_cu_a261e2be_302524cuda3std3__45__cpo3endE - _ZN40_INTERNAL_ae8289e2_4_k_cu_a261e2be_302524cute7productE)
_ZN40_INTERNAL_ae8289e2_4_k_cu_a261e2be_302524cute7productE:
	.zero		1
	.type		_ZN40_INTERNAL_ae8289e2_4_k_cu_a261e2be_302524cuda3std3__45__cpo3endE,@object
	.size		_ZN40_INTERNAL_ae8289e2_4_k_cu_a261e2be_302524cuda3std3__45__cpo3endE,(_ZN40_INTERNAL_ae8289e2_4_k_cu_a261e2be_302524cuda3std3__419piecewise_constructE - _ZN40_INTERNAL_ae8289e2_4_k_cu_a261e2be_302524cuda3std3__45__cpo3endE)
_ZN40_INTERNAL_ae8289e2_4_k_cu_a261e2be_302524cuda3std3__45__cpo3endE:
	.zero		1
	.type		_ZN40_INTERNAL_ae8289e2_4_k_cu_a261e2be_302524cuda3std3__419piecewise_constructE,@object
	.size		_ZN40_INTERNAL_ae8289e2_4_k_cu_a261e2be_302524cuda3std3__419piecewise_constructE,(_ZN40_INTERNAL_ae8289e2_4_k_cu_a261e2be_302524cuda3std3__45__cpo4cendE - _ZN40_INTERNAL_ae8289e2_4_k_cu_a261e2be_302524cuda3std3__419piecewise_constructE)
_ZN40_INTERNAL_ae8289e2_4_k_cu_a261e2be_302524cuda3std3__419piecewise_constructE:
	.zero		1
	.type		_ZN40_INTERNAL_ae8289e2_4_k_cu_a261e2be_302524cuda3std3__45__cpo4cendE,@object
	.size		_ZN40_INTERNAL_ae8289e2_4_k_cu_a261e2be_302524cuda3std3__45__cpo4cendE,(_ZN40_INTERNAL_ae8289e2_4_k_cu_a261e2be_302524cuda3std6ranges3__45__cpo4swapE - _ZN40_INTERNAL_ae8289e2_4_k_cu_a261e2be_302524cuda3std3__45__cpo4cendE)
_ZN40_INTERNAL_ae8289e2_4_k_cu_a261e2be_302524cuda3std3__45__cpo4cendE:
	.zero		1
	.type		_ZN40_INTERNAL_ae8289e2_4_k_cu_a261e2be_302524cuda3std6ranges3__45__cpo4swapE,@object
	.size		_ZN40_INTERNAL_ae8289e2_4_k_cu_a261e2be_302524cuda3std6ranges3__45__cpo4swapE,(.L_8 - _ZN40_INTERNAL_ae8289e2_4_k_cu_a261e2be_302524cuda3std6ranges3__45__cpo4swapE)
_ZN40_INTERNAL_ae8289e2_4_k_cu_a261e2be_302524cuda3std6ranges3__45__cpo4swapE:
	.zero		1
.L_8:


//--------------------- .nv.constant0._ZN7cutlass13device_kernelINS_4gemm6kernel13GemmUniversalIN4cute5tupleIJiiiiEEENS1_10collective13CollectiveMmaINS1_34MainloopSm90TmaGmmaWarpSpecializedILi9ENS5_IJNS4_1CILi2EEENSA_ILi1EEESC_EEENS1_35KernelTmaWarpSpecializedCooperativeEEENS5_IJNSA_ILi128EEENSA_ILi64EEENSA_ILi32EEEEEEfNS5_IJlSC_lEEEfSK_NS4_8TiledMMAINS4_8MMA_AtomIJNS4_4SM904GMMA29MMA_64x64x8_F32TF32TF32_SS_TNILNSO_7ScaleInE1ELSQ_1EEEEEENS4_6LayoutISD_NS5_IJSC_NSA_ILi0EEESU_EEEEENS5_IJNS4_10UnderscoreESX_SX_EEEEENS4_13SM90_TMA_LOADENS4_14ComposedLayoutINS4_7SwizzleILi3ELi4ELi3EEENS4_18smem_ptr_flag_bitsILi32EEENST_INS5_IJNSA_ILi8EEESI_EEENS5_IJSI_SC_EEEEEEEvNS4_8identityENS4_23SM90_TMA_LOAD_MULTICASTES1A_vS1B_EENS_8epilogue10collective6detail29Sm90TmaWarpSpecializedAdapterINS1F_15DefaultEpilogueIfSK_SK_NS1E_6thread17LinearCombinationIfLi1EffLNS1J_9ScaleType4KindE0ELNS_15FloatRoundStyleE2EfEENS1_15EpilogueDefaultEEEEEvvEEEEvNT_6ParamsE --------------------------
	.section	.nv.constant0._ZN7cutlass13device_kernelINS_4gemm6kernel13GemmUniversalIN4cute5tupleIJiiiiEEENS1_10collective13CollectiveMmaINS1_34MainloopSm90TmaGmmaWarpSpecializedILi9ENS5_IJNS4_1CILi2EEENSA_ILi1EEESC_EEENS1_35KernelTmaWarpSpecializedCooperativeEEENS5_IJNSA_ILi128EEENSA_ILi64EEENSA_ILi32EEEEEEfNS5_IJlSC_lEEEfSK_NS4_8TiledMMAINS4_8MMA_AtomIJNS4_4SM904GMMA29MMA_64x64x8_F32TF32TF32_SS_TNILNSO_7ScaleInE1ELSQ_1EEEEEENS4_6LayoutISD_NS5_IJSC_NSA_ILi0EEESU_EEEEENS5_IJNS4_10UnderscoreESX_SX_EEEEENS4_13SM90_TMA_LOADENS4_14ComposedLayoutINS4_7SwizzleILi3ELi4ELi3EEENS4_18smem_ptr_flag_bitsILi32EEENST_INS5_IJNSA_ILi8EEESI_EEENS5_IJSI_SC_EEEEEEEvNS4_8identityENS4_23SM90_TMA_LOAD_MULTICASTES1A_vS1B_EENS_8epilogue10collective6detail29Sm90TmaWarpSpecializedAdapterINS1F_15DefaultEpilogueIfSK_SK_NS1E_6thread17LinearCombinationIfLi1EffLNS1J_9ScaleType4KindE0ELNS_15FloatRoundStyleE2EfEENS1_15EpilogueDefaultEEEEEvvEEEEvNT_6ParamsE,"a",@progbits
	.sectionflags	@""
	.align	4
.nv.constant0._ZN7cutlass13device_kernelINS_4gemm6kernel13GemmUniversalIN4cute5tupleIJiiiiEEENS1_10collective13CollectiveMmaINS1_34MainloopSm90TmaGmmaWarpSpecializedILi9ENS5_IJNS4_1CILi2EEENSA_ILi1EEESC_EEENS1_35KernelTmaWarpSpecializedCooperativeEEENS5_IJNSA_ILi128EEENSA_ILi64EEENSA_ILi32EEEEEEfNS5_IJlSC_lEEEfSK_NS4_8TiledMMAINS4_8MMA_AtomIJNS4_4SM904GMMA29MMA_64x64x8_F32TF32TF32_SS_TNILNSO_7ScaleInE1ELSQ_1EEEEEENS4_6LayoutISD_NS5_IJSC_NSA_ILi0EEESU_EEEEENS5_IJNS4_10UnderscoreESX_SX_EEEEENS4_13SM90_TMA_LOADENS4_14ComposedLayoutINS4_7SwizzleILi3ELi4ELi3EEENS4_18smem_ptr_flag_bitsILi32EEENST_INS5_IJNSA_ILi8EEESI_EEENS5_IJSI_SC_EEEEEEEvNS4_8identityENS4_23SM90_TMA_LOAD_MULTICASTES1A_vS1B_EENS_8epilogue10collective6detail29Sm90TmaWarpSpecializedAdapterINS1F_15DefaultEpilogueIfSK_SK_NS1E_6thread17LinearCombinationIfLi1EffLNS1J_9ScaleType4KindE0ELNS_15FloatRoundStyleE2EfEENS1_15EpilogueDefaultEEEEEvvEEEEvNT_6ParamsE:
	.zero		1664


//--------------------- SYMBOLS --------------------------

	.type		.nv.reservedSmem.offset0,@object
	.size		.nv.reservedSmem.offset0,0x4
	.type		__assertfail,@function
